	.headerflags	@"EF_CUDA_TEXMODE_UNIFIED EF_CUDA_64BIT_ADDRESS EF_CUDA_SM80 EF_CUDA_VIRTUAL_SM(EF_CUDA_SM80)"
	.elftype	@"ET_EXEC"


//--------------------- .nv.info                  --------------------------
	.section	.nv.info,"",@"SHT_CUDA_INFO"
	.align	4


	//----- nvinfo : EIATTR_REGCOUNT
	.align		4
        /*0000*/ 	.byte	0x04, 0x2f
        /*0002*/ 	.short	(.L_1 - .L_0)
	.align		4
.L_0:
        /*0004*/ 	.word	index@(candidate3)
        /*0008*/ 	.word	0x00000041


	//----- nvinfo : EIATTR_MAX_STACK_SIZE
	.align		4
.L_1:
        /*000c*/ 	.byte	0x04, 0x23
        /*000e*/ 	.short	(.L_3 - .L_2)
	.align		4
.L_2:
        /*0010*/ 	.word	index@(candidate3)
        /*0014*/ 	.word	0x00000000


	//----- nvinfo : EIATTR_MIN_STACK_SIZE
	.align		4
.L_3:
        /*0018*/ 	.byte	0x04, 0x12
        /*001a*/ 	.short	(.L_5 - .L_4)
	.align		4
.L_4:
        /*001c*/ 	.word	index@(candidate3)
        /*0020*/ 	.word	0x00000000


	//----- nvinfo : EIATTR_FRAME_SIZE
	.align		4
.L_5:
        /*0024*/ 	.byte	0x04, 0x11
        /*0026*/ 	.short	(.L_7 - .L_6)
	.align		4
.L_6:
        /*0028*/ 	.word	index@(candidate3)
        /*002c*/ 	.word	0x00000000
.L_7:


//--------------------- .nv.info.candidate3       --------------------------
	.section	.nv.info.candidate3,"",@"SHT_CUDA_INFO"
	.align	4


	//----- nvinfo : EIATTR_CUDA_API_VERSION
	.align		4
        /*0000*/ 	.byte	0x04, 0x37
        /*0002*/ 	.short	(.L_9 - .L_8)
.L_8:
        /*0004*/ 	.word	0x00000075


	//----- nvinfo : EIATTR_SW2861232_WAR
	.align		4
.L_9:
        /*0008*/ 	.byte	0x01, 0x35
	.zero		2


	//----- nvinfo : EIATTR_PARAM_CBANK
	.align		4
        /*000c*/ 	.byte	0x04, 0x0a
        /*000e*/ 	.short	(.L_11 - .L_10)
	.align		4
.L_10:
        /*0010*/ 	.word	index@(.nv.constant0.candidate3)
        /*0014*/ 	.short	0x0160
        /*0016*/ 	.short	0x0018


	//----- nvinfo : EIATTR_CBANK_PARAM_SIZE
	.align		4
.L_11:
        /*0018*/ 	.byte	0x03, 0x19
        /*001a*/ 	.short	0x0018


	//----- nvinfo : EIATTR_KPARAM_INFO
	.align		4
        /*001c*/ 	.byte	0x04, 0x17
        /*001e*/ 	.short	(.L_13 - .L_12)
.L_12:
        /*0020*/ 	.word	0x00000000
        /*0024*/ 	.short	0x0002
        /*0026*/ 	.short	0x0010
        /*0028*/ 	.byte	0x00, 0xf0, 0x21, 0x00


	//----- nvinfo : EIATTR_KPARAM_INFO
	.align		4
.L_13:
        /*002c*/ 	.byte	0x04, 0x17
        /*002e*/ 	.short	(.L_15 - .L_14)
.L_14:
        /*0030*/ 	.word	0x00000000
        /*0034*/ 	.short	0x0001
        /*0036*/ 	.short	0x0008
        /*0038*/ 	.byte	0x00, 0xf0, 0x21, 0x00


	//----- nvinfo : EIATTR_KPARAM_INFO
	.align		4
.L_15:
        /*003c*/ 	.byte	0x04, 0x17
        /*003e*/ 	.short	(.L_17 - .L_16)
.L_16:
        /*0040*/ 	.word	0x00000000
        /*0044*/ 	.short	0x0000
        /*0046*/ 	.short	0x0000
        /*0048*/ 	.byte	0x00, 0xf0, 0x21, 0x00


	//----- nvinfo : EIATTR_MAXREG_COUNT
	.align		4
.L_17:
        /*004c*/ 	.byte	0x03, 0x1b
        /*004e*/ 	.short	0x00ff


	//----- nvinfo : EIATTR_EXIT_INSTR_OFFSETS
	.align		4
        /*0050*/ 	.byte	0x04, 0x1c
        /*0052*/ 	.short	(.L_19 - .L_18)


	//   ....[0]....
.L_18:
        /*0054*/ 	.word	0x000027d0


	//----- nvinfo : EIATTR_MAX_THREADS
	.align		4
.L_19:
        /*0058*/ 	.byte	0x04, 0x05
        /*005a*/ 	.short	(.L_21 - .L_20)
.L_20:
        /*005c*/ 	.word	0x000000e0
        /*0060*/ 	.word	0x00000001
        /*0064*/ 	.word	0x00000001


	//----- nvinfo : EIATTR_CRS_STACK_SIZE
	.align		4
.L_21:
        /*0068*/ 	.byte	0x04, 0x1e
        /*006a*/ 	.short	(.L_23 - .L_22)
.L_22:
        /*006c*/ 	.word	0x00000000
.L_23:


//--------------------- .nv.rel.action            --------------------------
	.section	.nv.rel.action,"",@"SHT_CUDA_RELOCINFO"
	.align	8
	.sectionentsize	8
        /*0000*/ 	.byte	0x4b, 0x00, 0x00, 0x00, 0x00, 0x00, 0x00, 0x00, 0x00, 0x02, 0x02, 0x08, 0x10, 0x0a, 0x2f, 0x22
        /* <DEDUP_REMOVED lines=13> */


//--------------------- .nv.constant0.candidate3  --------------------------
	.section	.nv.constant0.candidate3,"a",@progbits
	.align	4
.nv.constant0.candidate3:
	.zero		376


//--------------------- .text.candidate3          --------------------------
	.section	.text.candidate3,"ax",@progbits
	.sectionflags	@"SHF_BARRIERS=1"
	.sectioninfo	@"SHI_REGISTERS=65"
	.align	128
        .global         candidate3
        .type           candidate3,@function
        .size           candidate3,(.L_x_15 - candidate3)
        .other          candidate3,@"STO_CUDA_ENTRY STV_DEFAULT"
candidate3:
.text.candidate3:
[----:B------:R-:W-:-:S02]  /*0000*/  MOV R1, c[0x0][0x28] ;  /* 0x00000a0000017a02 */ /* 0x000fc40000000f00 */
[----:B------:R-:W0:Y:S01]  /*0010*/  S2R R3, SR_TID.X ;  /* 0x0000000000037919 */ /* 0x000e220000002100 */
[----:B------:R-:W-:Y:S01]  /*0020*/  HFMA2.MMA R2, -RZ, RZ, 0, 0 ;  /* 0x00000000ff027435 */ /* 0x000fe200000001ff */
[----:B------:R-:W-:Y:S01]  /*0030*/  MOV R41, 0x120 ;  /* 0x0000012000297802 */ /* 0x000fe20000000f00 */
[----:B------:R-:W-:Y:S01]  /*0040*/  HFMA2.MMA R39, -RZ, RZ, 0, 0 ;  /* 0x00000000ff277435 */ /* 0x000fe200000001ff */
[----:B------:R-:W1:Y:S01]  /*0050*/  S2R R44, SR_CTAID.X ;  /* 0x00000000002c7919 */ /* 0x000e620000002500 */
[----:B------:R-:W-:Y:S01]  /*0060*/  HFMA2.MMA R29, -RZ, RZ, 0, 0 ;  /* 0x00000000ff1d7435 */ /* 0x000fe200000001ff */
[----:B------:R-:W-:Y:S01]  /*0070*/  MOV R47, RZ ;  /* 0x000000ff002f7202 */ /* 0x000fe20000000f00 */
[----:B------:R-:W-:Y:S01]  /*0080*/  HFMA2.MMA R23, -RZ, RZ, 0, 0 ;  /* 0x00000000ff177435 */ /* 0x000fe200000001ff */
[----:B------:R-:W-:Y:S01]  /*0090*/  MOV R31, RZ ;  /* 0x000000ff001f7202 */ /* 0x000fe20000000f00 */
[----:B------:R-:W-:Y:S01]  /*00a0*/  HFMA2.MMA R25, -RZ, RZ, 0, 0 ;  /* 0x00000000ff197435 */ /* 0x000fe200000001ff */
[----:B------:R-:W-:Y:S01]  /*00b0*/  MOV R27, RZ ;  /* 0x000000ff001b7202 */ /* 0x000fe20000000f00 */
[----:B------:R-:W-:Y:S01]  /*00c0*/  ULDC.64 UR4, c[0x0][0x118] ;  /* 0x0000460000047ab9 */ /* 0x000fe20000000a00 */
[----:B------:R-:W-:Y:S01]  /*00d0*/  MOV R21, RZ ;  /* 0x000000ff00157202 */ /* 0x000fe20000000f00 */
[C---:B0-----:R-:W-:Y:S01]  /*00e0*/  IMAD.HI R5, R3.reuse, 0x38e38e39, RZ ;  /* 0x38e38e3903057827 */ /* 0x041fe200078e02ff */
[----:B------:R-:W-:-:S02]  /*00f0*/  IADD3 R10, R3, 0x8, RZ ;  /* 0x00000008030a7810 */ /* 0x000fc40007ffe0ff */
[C---:B------:R-:W-:Y:S01]  /*0100*/  LOP3.LUT R0, R3.reuse, 0xf, RZ, 0xc0, !PT ;  /* 0x0000000f03007812 */ /* 0x040fe200078ec0ff */
[C---:B------:R-:W-:Y:S01]  /*0110*/  IMAD.HI R8, R3.reuse, -0x6db6db6d, R2 ;  /* 0x9249249303087827 */ /* 0x040fe200078e0202 */
[----:B------:R-:W-:Y:S02]  /*0120*/  SHF.R.U32.HI R6, RZ, 0x1f, R5 ;  /* 0x0000001fff067819 */ /* 0x000fe40000011605 */
[C---:B------:R-:W-:Y:S02]  /*0130*/  IADD3 R2, R3.reuse, 0x2a0, RZ ;  /* 0x000002a003027810 */ /* 0x040fe40007ffe0ff */
[----:B------:R-:W-:Y:S02]  /*0140*/  IADD3 R4, R3, 0x380, RZ ;  /* 0x0000038003047810 */ /* 0x000fe40007ffe0ff */
[----:B------:R-:W-:Y:S02]  /*0150*/  LEA.HI.SX32 R6, R5, R6, 0x1c ;  /* 0x0000000605067211 */ /* 0x000fe400078fe2ff */
[----:B------:R-:W-:-:S02]  /*0160*/  SHF.R.S32.HI R5, RZ, 0x8, R2 ;  /* 0x00000008ff057819 */ /* 0x000fc40000011402 */
[----:B------:R-:W-:Y:S02]  /*0170*/  IADD3 R2, R0, -0xf, RZ ;  /* 0xfffffff100027810 */ /* 0x000fe40007ffe0ff */
[----:B------:R-:W-:Y:S01]  /*0180*/  SHF.R.S32.HI R9, RZ, 0x8, R4 ;  /* 0x00000008ff097819 */ /* 0x000fe20000011404 */
[----:B------:R-:W-:Y:S01]  /*0190*/  IMAD.HI R4, R10, 0x38e38e39, RZ ;  /* 0x38e38e390a047827 */ /* 0x000fe200078e02ff */
[----:B------:R-:W-:Y:S02]  /*01a0*/  SHF.R.U32.HI R11, RZ, 0x1f, R8 ;  /* 0x0000001fff0b7819 */ /* 0x000fe40000011608 */
[----:B------:R-:W-:Y:S01]  /*01b0*/  IADD3 R14, R3, 0x10, RZ ;  /* 0x00000010030e7810 */ /* 0x000fe20007ffe0ff */
[----:B------:R-:W-:Y:S01]  /*01c0*/  IMAD R7, R5, 0xc4, R2 ;  /* 0x000000c405077824 */ /* 0x000fe200078e0202 */
[----:B------:R-:W-:Y:S01]  /*01d0*/  SHF.R.U32.HI R5, RZ, 0x1f, R4 ;  /* 0x0000001fff057819 */ /* 0x000fe20000011604 */
[----:B------:R-:W-:Y:S01]  /*01e0*/  IMAD R9, R9, 0xc4, R2 ;  /* 0x000000c409097824 */ /* 0x000fe200078e0202 */
[-C--:B------:R-:W-:Y:S01]  /*01f0*/  LEA.HI.SX32 R18, R8, R11.reuse, 0x1c ;  /* 0x0000000b08127211 */ /* 0x080fe200078fe2ff */
[----:B------:R-:W-:Y:S01]  /*0200*/  IMAD.HI R13, R14, 0x38e38e39, RZ ;  /* 0x38e38e390e0d7827 */ /* 0x000fe200078e02ff */
[----:B------:R-:W-:-:S02]  /*0210*/  LEA.HI.SX32 R20, R8, R11, 0x1d ;  /* 0x0000000b08147211 */ /* 0x000fc400078feaff */
[----:B------:R-:W-:Y:S01]  /*0220*/  LEA.HI.SX32 R11, R4, R5, 0x1c ;  /* 0x00000005040b7211 */ /* 0x000fe200078fe2ff */
[----:B------:R-:W-:Y:S01]  /*0230*/  IMAD R41, R18, R41, 0x2000 ;  /* 0x0000200012297424 */ /* 0x000fe200078e0229 */
[C---:B------:R-:W-:Y:S01]  /*0240*/  IADD3 R4, R3.reuse, 0x1c0, RZ ;  /* 0x000001c003047810 */ /* 0x040fe20007ffe0ff */
[----:B------:R-:W-:Y:S01]  /*0250*/  IMAD R45, R20, -0xe, R3 ;  /* 0xfffffff2142d7824 */ /* 0x000fe200078e0203 */
[----:B------:R-:W-:Y:S01]  /*0260*/  IADD3 R2, R3, 0xe0, RZ ;  /* 0x000000e003027810 */ /* 0x000fe20007ffe0ff */
[----:B------:R-:W-:Y:S01]  /*0270*/  IMAD R11, R11, -0x48, R10 ;  /* 0xffffffb80b0b7824 */ /* 0x000fe200078e020a */
[C---:B------:R-:W-:Y:S01]  /*0280*/  LEA.HI R5, R3.reuse, 0xa, RZ, 0x1c ;  /* 0x0000000a03057811 */ /* 0x040fe200078fe0ff */
[----:B------:R-:W-:Y:S01]  /*0290*/  IMAD.HI R12, R4, 0x38e38e39, RZ ;  /* 0x38e38e39040c7827 */ /* 0x000fe200078e02ff */
[C---:B------:R-:W-:Y:S02]  /*02a0*/  LEA.HI R4, R3.reuse, 0x8, RZ, 0x1c ;  /* 0x0000000803047811 */ /* 0x040fe400078fe0ff */
[----:B------:R-:W-:Y:S01]  /*02b0*/  LEA.HI R46, R3, 0xe, RZ, 0x1c ;  /* 0x0000000e032e7811 */ /* 0x000fe200078fe0ff */
[----:B------:R-:W-:Y:S01]  /*02c0*/  IMAD.HI R8, R2, 0x38e38e39, RZ ;  /* 0x38e38e3902087827 */ /* 0x000fe200078e02ff */
[----:B------:R-:W-:-:S02]  /*02d0*/  LOP3.LUT R4, R4, 0xf, RZ, 0xc0, !PT ;  /* 0x0000000f04047812 */ /* 0x000fc400078ec0ff */
[----:B------:R-:W-:Y:S02]  /*02e0*/  LOP3.LUT R2, R5, 0xf, RZ, 0xc0, !PT ;  /* 0x0000000f05027812 */ /* 0x000fe400078ec0ff */
[C---:B------:R-:W-:Y:S01]  /*02f0*/  ISETP.NE.AND P1, PT, R4.reuse, RZ, PT ;  /* 0x000000ff0400720c */ /* 0x040fe20003f25270 */
[C---:B------:R-:W-:Y:S01]  /*0300*/  IMAD R40, R4.reuse, 0xe, R9 ;  /* 0x0000000e04287824 */ /* 0x040fe200078e0209 */
[----:B------:R-:W-:Y:S02]  /*0310*/  SHF.R.U32.HI R5, RZ, 0x1f, R8 ;  /* 0x0000001fff057819 */ /* 0x000fe40000011608 */
[----:B------:R-:W-:Y:S01]  /*0320*/  ISETP.NE.AND P1, PT, R4, 0xf, P1 ;  /* 0x0000000f0400780c */ /* 0x000fe20000f25270 */
[----:B------:R-:W-:Y:S01]  /*0330*/  HFMA2.MMA R4, -RZ, RZ, 0, 0 ;  /* 0x00000000ff047435 */ /* 0x000fe200000001ff */
[----:B------:R-:W-:Y:S02]  /*0340*/  ISETP.NE.AND P0, PT, R2, RZ, PT ;  /* 0x000000ff0200720c */ /* 0x000fe40003f05270 */
[----:B------:R-:W-:-:S02]  /*0350*/  LEA.HI R48, R3, 0xc, RZ, 0x1c ;  /* 0x0000000c03307811 */ /* 0x000fc400078fe0ff */
[C---:B------:R-:W-:Y:S02]  /*0360*/  LEA.HI R49, R3.reuse, 0x6, RZ, 0x1c ;  /* 0x0000000603317811 */ /* 0x040fe400078fe0ff */
[----:B------:R-:W-:Y:S02]  /*0370*/  LEA.HI R50, R3, 0x4, RZ, 0x1c ;  /* 0x0000000403327811 */ /* 0x000fe400078fe0ff */
[----:B------:R-:W-:Y:S01]  /*0380*/  LEA.HI.SX32 R43, R8, R5, 0x1c ;  /* 0x00000005082b7211 */ /* 0x000fe200078fe2ff */
[----:B------:R-:W-:Y:S01]  /*0390*/  IMAD R5, R18, -0x1c, R3 ;  /* 0xffffffe412057824 */ /* 0x000fe200078e0203 */
[----:B------:R-:W-:Y:S02]  /*03a0*/  SHF.R.U32.HI R16, RZ, 0x1f, R13 ;  /* 0x0000001fff107819 */ /* 0x000fe4000001160d */
[C---:B------:R-:W-:Y:S01]  /*03b0*/  ISETP.NE.AND P0, PT, R2.reuse, 0xf, P0 ;  /* 0x0000000f0200780c */ /* 0x040fe20000705270 */
[----:B------:R-:W-:Y:S01]  /*03c0*/  IMAD R2, R2, 0xe, R7 ;  /* 0x0000000e02027824 */ /* 0x000fe200078e0207 */
[----:B------:R-:W-:Y:S01]  /*03d0*/  LOP3.LUT R46, R46, 0xf, RZ, 0xc0, !PT ;  /* 0x0000000f2e2e7812 */ /* 0x000fe200078ec0ff */
[----:B------:R-:W-:Y:S01]  /*03e0*/  IMAD.HI R7, R5, -0x6db6db6d, R4 ;  /* 0x9249249305077827 */ /* 0x000fe200078e0204 */
[----:B------:R-:W-:-:S02]  /*03f0*/  LOP3.LUT R48, R48, 0xf, RZ, 0xc0, !PT ;  /* 0x0000000f30307812 */ /* 0x000fc400078ec0ff */
[----:B------:R-:W-:Y:S01]  /*0400*/  LOP3.LUT R49, R49, 0xf, RZ, 0xc0, !PT ;  /* 0x0000000f31317812 */ /* 0x000fe200078ec0ff */
[----:B------:R-:W-:Y:S01]  /*0410*/  IMAD R4, R6, -0x48, R3 ;  /* 0xffffffb806047824 */ /* 0x000fe200078e0203 */
[----:B------:R-:W-:Y:S02]  /*0420*/  LOP3.LUT R50, R50, 0xf, RZ, 0xc0, !PT ;  /* 0x0000000f32327812 */ /* 0x000fe400078ec0ff */
[----:B------:R-:W-:Y:S01]  /*0430*/  LEA.HI.SX32 R15, R13, R16, 0x1c ;  /* 0x000000100d0f7211 */ /* 0x000fe200078fe2ff */
[----:B-1----:R-:W-:Y:S01]  /*0440*/  IMAD R5, R44, 0x4800, R4 ;  /* 0x000048002c057824 */ /* 0x002fe200078e0204 */
[----:B------:R-:W-:Y:S01]  /*0450*/  ISETP.NE.AND P2, PT, R46, RZ, PT ;  /* 0x000000ff2e00720c */ /* 0x000fe20003f45270 */
[----:B------:R-:W-:Y:S01]  /*0460*/  IMAD R4, R44, 0x4800, R11 ;  /* 0x000048002c047824 */ /* 0x000fe200078e020b */
[----:B------:R-:W-:Y:S01]  /*0470*/  ISETP.NE.AND P3, PT, R48, RZ, PT ;  /* 0x000000ff3000720c */ /* 0x000fe20003f65270 */
[----:B------:R-:W-:Y:S01]  /*0480*/  IMAD R15, R15, -0x48, R14 ;  /* 0xffffffb80f0f7824 */ /* 0x000fe200078e020e */
[----:B------:R-:W-:Y:S01]  /*0490*/  ISETP.NE.AND P4, PT, R49, RZ, PT ;  /* 0x000000ff3100720c */ /* 0x000fe20003f85270 */
[----:B------:R-:W-:Y:S01]  /*04a0*/  IMAD R42, R6, 0x900, R5 ;  /* 0x00000900062a7824 */ /* 0x000fe200078e0205 */
[----:B------:R-:W-:Y:S01]  /*04b0*/  ISETP.NE.AND P5, PT, R50, RZ, PT ;  /* 0x000000ff3200720c */ /* 0x000fe20003fa5270 */
[----:B------:R-:W-:Y:S01]  /*04c0*/  IMAD R44, R44, 0x4800, R15 ;  /* 0x000048002c2c7824 */ /* 0x000fe200078e020f */
[----:B------:R-:W-:Y:S01]  /*04d0*/  SHF.R.U32.HI R13, RZ, 0x1f, R12 ;  /* 0x0000001fff0d7819 */ /* 0x000fe2000001160c */
[----:B------:R-:W-:Y:S01]  /*04e0*/  IMAD R43, R43, 0x900, R4 ;  /* 0x000009002b2b7824 */ /* 0x000fe200078e0204 */
[----:B------:R-:W-:-:S02]  /*04f0*/  SHF.R.U32.HI R8, RZ, 0x1f, R7 ;  /* 0x0000001fff087819 */ /* 0x000fc40000011607 */
[----:B------:R-:W-:Y:S02]  /*0500*/  ISETP.NE.AND P2, PT, R46, 0xf, P2 ;  /* 0x0000000f2e00780c */ /* 0x000fe40001745270 */
[----:B------:R-:W-:Y:S02]  /*0510*/  ISETP.NE.AND P3, PT, R48, 0xf, P3 ;  /* 0x0000000f3000780c */ /* 0x000fe40001f65270 */
[----:B------:R-:W-:Y:S02]  /*0520*/  ISETP.NE.AND P4, PT, R49, 0xf, P4 ;  /* 0x0000000f3100780c */ /* 0x000fe40002785270 */
[----:B------:R-:W-:Y:S02]  /*0530*/  ISETP.NE.AND P5, PT, R50, 0xf, P5 ;  /* 0x0000000f3200780c */ /* 0x000fe40002fa5270 */
[----:B------:R-:W-:Y:S02]  /*0540*/  LEA.HI.SX32 R13, R12, R13, 0x1c ;  /* 0x0000000d0c0d7211 */ /* 0x000fe400078fe2ff */
[----:B------:R-:W-:-:S02]  /*0550*/  LEA.HI.SX32 R8, R7, R8, 0x1d ;  /* 0x0000000807087211 */ /* 0x000fc400078feaff */
[C---:B------:R-:W-:Y:S01]  /*0560*/  ISETP.NE.AND P0, PT, R0.reuse, RZ, P0 ;  /* 0x000000ff0000720c */ /* 0x040fe20000705270 */
[----:B------:R-:W-:Y:S01]  /*0570*/  IMAD R44, R13, 0x900, R44 ;  /* 0x000009000d2c7824 */ /* 0x000fe200078e022c */
[----:B------:R-:W-:Y:S01]  /*0580*/  ISETP.NE.AND P1, PT, R0, RZ, P1 ;  /* 0x000000ff0000720c */ /* 0x000fe20000f25270 */
[----:B------:R-:W-:Y:S01]  /*0590*/  IMAD R45, R8, 0x70, R45 ;  /* 0x00000070082d7824 */ /* 0x000fe200078e022d */
[C---:B------:R-:W-:Y:S02]  /*05a0*/  ISETP.NE.AND P2, PT, R0.reuse, RZ, P2 ;  /* 0x000000ff0000720c */ /* 0x040fe40001745270 */
[C---:B------:R-:W-:Y:S02]  /*05b0*/  ISETP.NE.AND P3, PT, R0.reuse, RZ, P3 ;  /* 0x000000ff0000720c */ /* 0x040fe40001f65270 */
[C---:B------:R-:W-:Y:S02]  /*05c0*/  ISETP.NE.AND P4, PT, R0.reuse, RZ, P4 ;  /* 0x000000ff0000720c */ /* 0x040fe40002785270 */
[----:B------:R-:W-:-:S02]  /*05d0*/  ISETP.NE.AND P5, PT, R0, RZ, P5 ;  /* 0x000000ff0000720c */ /* 0x000fc40002fa5270 */
[C---:B------:R-:W-:Y:S02]  /*05e0*/  ISETP.NE.AND P0, PT, R0.reuse, 0xf, P0 ;  /* 0x0000000f0000780c */ /* 0x040fe40000705270 */
[C---:B------:R-:W-:Y:S02]  /*05f0*/  ISETP.NE.AND P1, PT, R0.reuse, 0xf, P1 ;  /* 0x0000000f0000780c */ /* 0x040fe40000f25270 */
[C---:B------:R-:W-:Y:S02]  /*0600*/  ISETP.NE.AND P2, PT, R0.reuse, 0xf, P2 ;  /* 0x0000000f0000780c */ /* 0x040fe40001745270 */
[C---:B------:R-:W-:Y:S02]  /*0610*/  ISETP.NE.AND P3, PT, R0.reuse, 0xf, P3 ;  /* 0x0000000f0000780c */ /* 0x040fe40001f65270 */
[C---:B------:R-:W-:Y:S02]  /*0620*/  ISETP.NE.AND P4, PT, R0.reuse, 0xf, P4 ;  /* 0x0000000f0000780c */ /* 0x040fe40002785270 */
[----:B------:R-:W-:-:S02]  /*0630*/  ISETP.NE.AND P5, PT, R0, 0xf, P5 ;  /* 0x0000000f0000780c */ /* 0x000fc40002fa5270 */
.L_x_13:
[----:B------:R-:W-:Y:S01]  /*0640*/  SHF.R.S32.HI R5, RZ, 0x4, R3 ;  /* 0x00000004ff057819 */ /* 0x000fe20000011403 */
[----:B------:R-:W-:Y:S06]  /*0650*/  BAR.SYNC 0x0 ;  /* 0x0000000000007b1d */ /* 0x000fec0000000000 */
[----:B------:R-:W-:Y:S01]  /*0660*/  ISETP.GE.AND P6, PT, R3, 0x10, PT ;  /* 0x000000100300780c */ /* 0x000fe20003fc6270 */
[----:B------:R-:W-:Y:S01]  /*0670*/  IMAD R16, R5, 0xe, R0 ;  /* 0x0000000e05107824 */ /* 0x000fe200078e0200 */
[----:B------:R-:W-:Y:S01]  /*0680*/  MOV R53, 0x4 ;  /* 0x0000000400357802 */ /* 0x000fe20000000f00 */
[----:B------:R-:W-:Y:S01]  /*0690*/  BSSY B0, `(.L_x_0) ;  /* 0x000000f000007945 */ /* 0x000fe20003800000 */
[----:B------:R-:W-:-:S02]  /*06a0*/  P2R R5, PR, RZ, 0x40 ;  /* 0x00000040ff057803 */ /* 0x000fc40000000000 */
[----:B------:R-:W-:Y:S02]  /*06b0*/  IADD3 R4, R16, -0xf, RZ ;  /* 0xfffffff110047810 */ /* 0x000fe40007ffe0ff */
[----:B------:R-:W-:-:S03]  /*06c0*/  MOV R18, RZ ;  /* 0x000000ff00127202 */ /* 0x000fc60000000f00 */
[----:B------:R-:W-:-:S04]  /*06d0*/  IMAD R4, R47, 0x620, R4 ;  /* 0x000006202f047824 */ /* 0x000fc800078e0204 */
[----:B------:R-:W-:Y:S01]  /*06e0*/  IMAD.WIDE R4, R4, R53, c[0x0][0x160] ;  /* 0x0000580004047625 */ /* 0x000fe200078e0235 */
[----:B------:R-:W-:Y:S05]  /*06f0*/  @!P6 BRA `(.L_x_1) ;  /* 0x000000800000e947 */ /* 0x000fea0003800000 */
[----:B------:R-:W-:Y:S01]  /*0700*/  LOP3.LUT R0, R3, 0xf, RZ, 0xc0, !PT ;  /* 0x0000000f03007812 */ /* 0x000fe200078ec0ff */
[----:B------:R-:W-:-:S03]  /*0710*/  HFMA2.MMA R18, -RZ, RZ, 0, 0 ;  /* 0x00000000ff127435 */ /* 0x000fc600000001ff */
[----:B------:R-:W-:-:S13]  /*0720*/  ISETP.NE.AND P6, PT, R0, RZ, PT ;  /* 0x000000ff0000720c */ /* 0x000fda0003fc5270 */
[----:B------:R-:W-:Y:S05]  /*0730*/  @!P6 BRA `(.L_x_1) ;  /* 0x000000400000e947 */ /* 0x000fea0003800000 */
[----:B------:R-:W-:Y:S02]  /*0740*/  ISETP.NE.AND P6, PT, R0, 0xf, PT ;  /* 0x0000000f0000780c */ /* 0x000fe40003fc5270 */
[----:B------:R-:W-:-:S11]  /*0750*/  MOV R18, RZ ;  /* 0x000000ff00127202 */ /* 0x000fd60000000f00 */
[----:B------:R-:W-:Y:S05]  /*0760*/  @!P6 BRA `(.L_x_1) ;  /* 0x000000100000e947 */ /* 0x000fea0003800000 */
[----:B------:R0:W5:Y:S02]  /*0770*/  LDG.E.CONSTANT R18, [R4.64] ;  /* 0x0000000404127981 */ /* 0x000164000c1e9900 */
.L_x_1:
[----:B------:R-:W-:Y:S05]  /*0780*/  BSYNC B0 ;  /* 0x0000000000007941 */ /* 0x000fea0003800000 */
.L_x_0:
[C---:B------:R-:W-:Y:S02]  /*0790*/  @P2 IADD3 R7, R3.reuse, 0xe0, RZ ;  /* 0x000000e003072810 */ /* 0x040fe40007ffe0ff */
[C---:B------:R-:W-:Y:S02]  /*07a0*/  @P3 IADD3 R9, R3.reuse, 0x1c0, RZ ;  /* 0x000001c003093810 */ /* 0x040fe40007ffe0ff */
[----:B------:R-:W-:Y:S02]  /*07b0*/  @P2 SHF.R.S32.HI R7, RZ, 0x8, R7 ;  /* 0x00000008ff072819 */ /* 0x000fe40000011407 */
[C---:B------:R-:W-:Y:S02]  /*07c0*/  @P4 IADD3 R8, R3.reuse, 0x460, RZ ;  /* 0x0000046003084810 */ /* 0x040fe40007ffe0ff */
[----:B------:R-:W-:Y:S01]  /*07d0*/  @P5 IADD3 R10, R3, 0x540, RZ ;  /* 0x00000540030a5810 */ /* 0x000fe20007ffe0ff */
[----:B------:R-:W-:Y:S01]  /*07e0*/  @P2 IMAD R7, R7, 0xc4, R0 ;  /* 0x000000c407072824 */ /* 0x000fe200078e0200 */
[----:B------:R-:W-:-:S02]  /*07f0*/  @P3 SHF.R.S32.HI R9, RZ, 0x8, R9 ;  /* 0x00000008ff093819 */ /* 0x000fc40000011409 */
[----:B------:R-:W-:Y:S02]  /*0800*/  @P4 SHF.R.S32.HI R11, RZ, 0x8, R8 ;  /* 0x00000008ff0b4819 */ /* 0x000fe40000011408 */
[----:B------:R-:W-:Y:S02]  /*0810*/  @P2 IADD3 R7, R7, -0xf, RZ ;  /* 0xfffffff107072810 */ /* 0x000fe40007ffe0ff */
[----:B------:R-:W-:Y:S02]  /*0820*/  @P5 SHF.R.S32.HI R13, RZ, 0x8, R10 ;  /* 0x00000008ff0d5819 */ /* 0x000fe4000001140a */
[----:B------:R-:W-:Y:S01]  /*0830*/  MOV R20, RZ ;  /* 0x000000ff00147202 */ /* 0x000fe20000000f00 */
[----:B------:R-:W-:Y:S02]  /*0840*/  @P2 IMAD R6, R46, 0xe, R7 ;  /* 0x0000000e2e062824 */ /* 0x000fe400078e0207 */
[----:B------:R-:W-:Y:S02]  /*0850*/  @P3 IMAD R9, R9, 0xc4, R0 ;  /* 0x000000c409093824 */ /* 0x000fe400078e0200 */
[----:B------:R-:W-:-:S02]  /*0860*/  @P2 IMAD R6, R47, 0x620, R6 ;  /* 0x000006202f062824 */ /* 0x000fc400078e0206 */
[--C-:B------:R-:W-:Y:S02]  /*0870*/  @P4 IMAD R11, R11, 0xc4, R0.reuse ;  /* 0x000000c40b0b4824 */ /* 0x100fe400078e0200 */
[----:B------:R-:W-:Y:S01]  /*0880*/  @P5 IMAD R13, R13, 0xc4, R0 ;  /* 0x000000c40d0d5824 */ /* 0x000fe200078e0200 */
[----:B------:R-:W-:Y:S01]  /*0890*/  @P3 IADD3 R9, R9, -0xf, RZ ;  /* 0xfffffff109093810 */ /* 0x000fe20007ffe0ff */
[----:B------:R-:W-:Y:S01]  /*08a0*/  @P2 IMAD.WIDE R6, R6, R53, c[0x0][0x160] ;  /* 0x0000580006062625 */ /* 0x000fe200078e0235 */
[----:B------:R-:W-:Y:S02]  /*08b0*/  @P4 IADD3 R8, R11, -0xf, RZ ;  /* 0xfffffff10b084810 */ /* 0x000fe40007ffe0ff */
[----:B------:R-:W-:Y:S02]  /*08c0*/  @P5 IADD3 R13, R13, -0xf, RZ ;  /* 0xfffffff10d0d5810 */ /* 0x000fe40007ffe0ff */
[----:B------:R1:W2:Y:S01]  /*08d0*/  @P2 LDG.E.CONSTANT R20, [R6.64] ;  /* 0x0000000406142981 */ /* 0x0002a2000c1e9900 */
[----:B------:R-:W-:Y:S01]  /*08e0*/  @P4 IMAD R8, R49, 0xe, R8 ;  /* 0x0000000e31084824 */ /* 0x000fe200078e0208 */
[----:B------:R-:W-:Y:S01]  /*08f0*/  HFMA2.MMA R22, -RZ, RZ, 0, 0 ;  /* 0x00000000ff167435 */ /* 0x000fe200000001ff */
[----:B------:R-:W-:Y:S01]  /*0900*/  @P5 IMAD R10, R50, 0xe, R13 ;  /* 0x0000000e320a5824 */ /* 0x000fe200078e020d */
[----:B------:R-:W-:Y:S01]  /*0910*/  HFMA2.MMA R30, -RZ, RZ, 0, 0 ;  /* 0x00000000ff1e7435 */ /* 0x000fe200000001ff */
[C---:B------:R-:W-:Y:S01]  /*0920*/  @P0 IMAD R12, R47.reuse, 0x620, R2 ;  /* 0x000006202f0c0824 */ /* 0x040fe200078e0202 */
[----:B------:R-:W-:Y:S01]  /*0930*/  HFMA2.MMA R26, -RZ, RZ, 0, 0 ;  /* 0x00000000ff1a7435 */ /* 0x000fe200000001ff */
[C---:B------:R-:W-:Y:S01]  /*0940*/  @P4 IMAD R8, R47.reuse, 0x620, R8 ;  /* 0x000006202f084824 */ /* 0x040fe200078e0208 */
[----:B------:R-:W-:Y:S01]  /*0950*/  MOV R28, RZ ;  /* 0x000000ff001c7202 */ /* 0x000fe20000000f00 */
[----:B------:R-:W-:Y:S01]  /*0960*/  @P5 IMAD R10, R47, 0x620, R10 ;  /* 0x000006202f0a5824 */ /* 0x000fe200078e020a */
[----:B------:R-:W-:Y:S01]  /*0970*/  MOV R24, RZ ;  /* 0x000000ff00187202 */ /* 0x000fe20000000f00 */
[----:B-1----:R-:W-:-:S02]  /*0980*/  @P3 IMAD R6, R48, 0xe, R9 ;  /* 0x0000000e30063824 */ /* 0x002fc400078e0209 */
[C---:B------:R-:W-:Y:S02]  /*0990*/  @P1 IMAD R14, R47.reuse, 0x620, R40 ;  /* 0x000006202f0e1824 */ /* 0x040fe400078e0228 */
[----:B------:R-:W-:Y:S02]  /*09a0*/  @P3 IMAD R6, R47, 0x620, R6 ;  /* 0x000006202f063824 */ /* 0x000fe400078e0206 */
[----:B------:R-:W-:-:S04]  /*09b0*/  @P4 IMAD.WIDE R8, R8, R53, c[0x0][0x160] ;  /* 0x0000580008084625 */ /* 0x000fc800078e0235 */
[-C--:B------:R-:W-:Y:S01]  /*09c0*/  @P3 IMAD.WIDE R6, R6, R53.reuse, c[0x0][0x160] ;  /* 0x0000580006063625 */ /* 0x080fe200078e0235 */
[----:B------:R-:W3:Y:S03]  /*09d0*/  @P4 LDG.E.CONSTANT R28, [R8.64] ;  /* 0x00000004081c4981 */ /* 0x000ee6000c1e9900 */
[-C--:B------:R-:W-:Y:S01]  /*09e0*/  @P5 IMAD.WIDE R10, R10, R53.reuse, c[0x0][0x160] ;  /* 0x000058000a0a5625 */ /* 0x080fe200078e0235 */
[----:B------:R1:W4:Y:S03]  /*09f0*/  @P3 LDG.E.CONSTANT R22, [R6.64] ;  /* 0x0000000406163981 */ /* 0x000326000c1e9900 */
[-C--:B------:R-:W-:Y:S01]  /*0a00*/  @P0 IMAD.WIDE R12, R12, R53.reuse, c[0x0][0x160] ;  /* 0x000058000c0c0625 */ /* 0x080fe200078e0235 */
[----:B------:R-:W4:Y:S03]  /*0a10*/  @P5 LDG.E.CONSTANT R30, [R10.64] ;  /* 0x000000040a1e5981 */ /* 0x000f26000c1e9900 */
[----:B------:R-:W-:Y:S01]  /*0a20*/  @P1 IMAD.WIDE R14, R14, R53, c[0x0][0x160] ;  /* 0x000058000e0e1625 */ /* 0x000fe200078e0235 */
[----:B------:R-:W4:Y:S04]  /*0a30*/  @P0 LDG.E.CONSTANT R24, [R12.64] ;  /* 0x000000040c180981 */ /* 0x000f28000c1e9900 */
[----:B------:R-:W4:Y:S04]  /*0a40*/  @P1 LDG.E.CONSTANT R26, [R14.64] ;  /* 0x000000040e1a1981 */ /* 0x000f28000c1e9900 */
[----:B-----5:R0:W-:Y:S01]  /*0a50*/  STS [R3.X4], R18 ;  /* 0x0000001203007388 */ /* 0x0201e20000004800 */
[----:B------:R-:W-:Y:S01]  /*0a60*/  ISETP.GT.AND P6, PT, R3, 0xcf, PT ;  /* 0x000000cf0300780c */ /* 0x000fe20003fc4270 */
[----:B------:R-:W-:Y:S01]  /*0a70*/  BSSY B0, `(.L_x_2) ;  /* 0x0000017000007945 */ /* 0x000fe20003800000 */
[----:B-1----:R-:W-:Y:S01]  /*0a80*/  MOV R6, RZ ;  /* 0x000000ff00067202 */ /* 0x002fe20000000f00 */
[----:B--2---:R0:W-:Y:S04]  /*0a90*/  STS [R3.X4+0x380], R20 ;  /* 0x0003801403007388 */ /* 0x0041e80000004800 */
[----:B---3--:R0:W-:Y:S04]  /*0aa0*/  STS [R3.X4+0x1180], R28 ;  /* 0x0011801c03007388 */ /* 0x0081e80000004800 */
[----:B----4-:R0:W-:Y:S04]  /*0ab0*/  STS [R3.X4+0x700], R22 ;  /* 0x0007001603007388 */ /* 0x0101e80000004800 */
[----:B------:R0:W-:Y:S04]  /*0ac0*/  STS [R3.X4+0x1500], R30 ;  /* 0x0015001e03007388 */ /* 0x0001e80000004800 */
[----:B------:R0:W-:Y:S04]  /*0ad0*/  STS [R3.X4+0xa80], R24 ;  /* 0x000a801803007388 */ /* 0x0001e80000004800 */
[----:B------:R0:W-:Y:S01]  /*0ae0*/  STS [R3.X4+0xe00], R26 ;  /* 0x000e001a03007388 */ /* 0x0001e20000004800 */
[----:B------:R-:W-:Y:S05]  /*0af0*/  @P6 BRA `(.L_x_3) ;  /* 0x000000e000006947 */ /* 0x000fea0003800000 */
[----:B------:R-:W-:Y:S02]  /*0b00*/  LOP3.LUT R0, R3, 0xf, RZ, 0xc0, !PT ;  /* 0x0000000f03007812 */ /* 0x000fe400078ec0ff */
[----:B------:R-:W-:-:S02]  /*0b10*/  MOV R6, RZ ;  /* 0x000000ff00067202 */ /* 0x000fc40000000f00 */
[----:B------:R-:W-:-:S13]  /*0b20*/  ISETP.NE.AND P6, PT, R0, RZ, PT ;  /* 0x000000ff0000720c */ /* 0x000fda0003fc5270 */
[----:B------:R-:W-:Y:S05]  /*0b30*/  @!P6 BRA `(.L_x_3) ;  /* 0x000000a00000e947 */ /* 0x000fea0003800000 */
[----:B------:R-:W-:Y:S01]  /*0b40*/  ISETP.NE.AND P6, PT, R0, 0xf, PT ;  /* 0x0000000f0000780c */ /* 0x000fe20003fc5270 */
[----:B------:R-:W-:-:S12]  /*0b50*/  HFMA2.MMA R6, -RZ, RZ, 0, 0 ;  /* 0x00000000ff067435 */ /* 0x000fd800000001ff */
[----:B------:R-:W-:Y:S05]  /*0b60*/  @!P6 BRA `(.L_x_3) ;  /* 0x000000700000e947 */ /* 0x000fea0003800000 */
[----:B------:R-:W-:Y:S02]  /*0b70*/  IADD3 R6, R3, 0x620, RZ ;  /* 0x0000062003067810 */ /* 0x000fe40007ffe0ff */
[----:B------:R-:W-:Y:S02]  /*0b80*/  IADD3 R16, R16, 0xd, RZ ;  /* 0x0000000d10107810 */ /* 0x000fe40007ffe0ff */
[----:B------:R-:W-:-:S05]  /*0b90*/  SHF.R.S32.HI R7, RZ, 0x8, R6 ;  /* 0x00000008ff077819 */ /* 0x000fca0000011406 */
[----:B------:R-:W-:-:S04]  /*0ba0*/  IMAD R16, R7, 0xc4, R16 ;  /* 0x000000c407107824 */ /* 0x000fc800078e0210 */
[----:B------:R-:W-:-:S04]  /*0bb0*/  IMAD R6, R47, 0x620, R16 ;  /* 0x000006202f067824 */ /* 0x000fc800078e0210 */
[----:B------:R-:W-:-:S06]  /*0bc0*/  IMAD.WIDE R6, R6, R53, c[0x0][0x160] ;  /* 0x0000580006067625 */ /* 0x000fcc00078e0235 */
[----:B------:R1:W5:Y:S02]  /*0bd0*/  LDG.E.CONSTANT R6, [R6.64] ;  /* 0x0000000406067981 */ /* 0x000364000c1e9900 */
.L_x_3:
[----:B------:R-:W-:Y:S05]  /*0be0*/  BSYNC B0 ;  /* 0x0000000000007941 */ /* 0x000fea0003800000 */
.L_x_2:
[----:B-----5:R2:W-:Y:S01]  /*0bf0*/  STS [R3.X4+0x1880], R6 ;  /* 0x0018800603007388 */ /* 0x0205e20000004800 */
[----:B------:R-:W-:Y:S01]  /*0c00*/  ISETP.GE.AND P6, PT, R3, 0x10, PT ;  /* 0x000000100300780c */ /* 0x000fe20003fc6270 */
[----:B------:R-:W-:Y:S01]  /*0c10*/  BSSY B0, `(.L_x_4) ;  /* 0x000000b000007945 */ /* 0x000fe20003800000 */
[----:B------:R-:W-:-:S11]  /*0c20*/  MOV R8, RZ ;  /* 0x000000ff00087202 */ /* 0x000fd60000000f00 */
[----:B------:R-:W-:Y:S05]  /*0c30*/  @!P6 BRA `(.L_x_5) ;  /* 0x000000800000e947 */ /* 0x000fea0003800000 */
[----:B--2---:R-:W-:Y:S01]  /*0c40*/  LOP3.LUT R0, R3, 0xf, RZ, 0xc0, !PT ;  /* 0x0000000f03007812 */ /* 0x004fe200078ec0ff */
[----:B------:R-:W-:-:S03]  /*0c50*/  HFMA2.MMA R8, -RZ, RZ, 0, 0 ;  /* 0x00000000ff087435 */ /* 0x000fc600000001ff */
[----:B------:R-:W-:-:S13]  /*0c60*/  ISETP.NE.AND P6, PT, R0, RZ, PT ;  /* 0x000000ff0000720c */ /* 0x000fda0003fc5270 */
[----:B------:R-:W-:Y:S05]  /*0c70*/  @!P6 BRA `(.L_x_5) ;  /* 0x000000400000e947 */ /* 0x000fea0003800000 */
[----:B------:R-:W-:Y:S02]  /*0c80*/  ISETP.NE.AND P6, PT, R0, 0xf, PT ;  /* 0x0000000f0000780c */ /* 0x000fe40003fc5270 */
[----:B------:R-:W-:-:S11]  /*0c90*/  MOV R8, RZ ;  /* 0x000000ff00087202 */ /* 0x000fd60000000f00 */
[----:B------:R-:W-:Y:S05]  /*0ca0*/  @!P6 BRA `(.L_x_5) ;  /* 0x000000100000e947 */ /* 0x000fea0003800000 */
[----:B------:R2:W5:Y:S02]  /*0cb0*/  LDG.E.CONSTANT R8, [R4.64+0x1570] ;  /* 0x0015700404087981 */ /* 0x000564000c1e9900 */
.L_x_5:
[----:B--2---:R-:W-:Y:S05]  /*0cc0*/  BSYNC B0 ;  /* 0x0000000000007941 */ /* 0x004fea0003800000 */
.L_x_4:
[----:B-----5:R2:W-:Y:S01]  /*0cd0*/  STS [R3.X4+0x1c00], R8 ;  /* 0x001c000803007388 */ /* 0x0205e20000004800 */
[----:B------:R-:W-:Y:S01]  /*0ce0*/  ISETP.GT.AND P6, PT, R3, 0x1f, PT ;  /* 0x0000001f0300780c */ /* 0x000fe20003fc4270 */
[----:B------:R-:W-:-:S12]  /*0cf0*/  BSSY B0, `(.L_x_6) ;  /* 0x0000013000007945 */ /* 0x000fd80003800000 */
[----:B------:R-:W-:Y:S05]  /*0d00*/  @P6 BRA `(.L_x_7) ;  /* 0x0000011000006947 */ /* 0x000fea0003800000 */
[----:B--2---:R-:W-:Y:S01]  /*0d10*/  ISETP.GT.AND P6, PT, R3, 0xf, PT ;  /* 0x0000000f0300780c */ /* 0x004fe20003fc4270 */
[----:B------:R-:W-:Y:S01]  /*0d20*/  BSSY B1, `(.L_x_8) ;  /* 0x000000e000017945 */ /* 0x000fe20003800000 */
[----:B0-----:R-:W-:-:S11]  /*0d30*/  MOV R4, RZ ;  /* 0x000000ff00047202 */ /* 0x001fd60000000f00 */
[----:B------:R-:W-:Y:S05]  /*0d40*/  @P6 BRA `(.L_x_9) ;  /* 0x000000b000006947 */ /* 0x000fea0003800000 */
[----:B------:R-:W-:Y:S01]  /*0d50*/  LOP3.LUT R0, R3, 0xf, RZ, 0xc0, !PT ;  /* 0x0000000f03007812 */ /* 0x000fe200078ec0ff */
[----:B------:R-:W-:-:S03]  /*0d60*/  HFMA2.MMA R4, -RZ, RZ, 0, 0 ;  /* 0x00000000ff047435 */ /* 0x000fc600000001ff */
[----:B------:R-:W-:-:S13]  /*0d70*/  ISETP.NE.AND P6, PT, R0, RZ, PT ;  /* 0x000000ff0000720c */ /* 0x000fda0003fc5270 */
[----:B------:R-:W-:Y:S05]  /*0d80*/  @!P6 BRA `(.L_x_9) ;  /* 0x000000700000e947 */ /* 0x000fea0003800000 */
[----:B------:R-:W-:Y:S02]  /*0d90*/  ISETP.NE.AND P6, PT, R0, 0xf, PT ;  /* 0x0000000f0000780c */ /* 0x000fe40003fc5270 */
[----:B------:R-:W-:-:S11]  /*0da0*/  MOV R4, RZ ;  /* 0x000000ff00047202 */ /* 0x000fd60000000f00 */
[----:B------:R-:W-:Y:S05]  /*0db0*/  @!P6 BRA `(.L_x_9) ;  /* 0x000000400000e947 */ /* 0x000fea0003800000 */
[----:B------:R-:W-:-:S05]  /*0dc0*/  IMAD R4, R47, 0x620, R3 ;  /* 0x000006202f047824 */ /* 0x000fca00078e0203 */
[----:B------:R-:W-:-:S05]  /*0dd0*/  IADD3 R4, R4, 0x611, RZ ;  /* 0x0000061104047810 */ /* 0x000fca0007ffe0ff */
[----:B------:R-:W-:-:S06]  /*0de0*/  IMAD.WIDE R4, R4, R53, c[0x0][0x160] ;  /* 0x0000580004047625 */ /* 0x000fcc00078e0235 */
[----:B------:R0:W5:Y:S02]  /*0df0*/  LDG.E.CONSTANT R4, [R4.64] ;  /* 0x0000000404047981 */ /* 0x000164000c1e9900 */
.L_x_9:
[----:B------:R-:W-:Y:S05]  /*0e00*/  BSYNC B1 ;  /* 0x0000000000017941 */ /* 0x000fea0003800000 */
.L_x_8:
[----:B-----5:R2:W-:Y:S02]  /*0e10*/  STS [R3.X4+0x1f80], R4 ;  /* 0x001f800403007388 */ /* 0x0205e40000004800 */
.L_x_7:
[----:B--2---:R-:W-:Y:S05]  /*0e20*/  BSYNC B0 ;  /* 0x0000000000007941 */ /* 0x004fea0003800000 */
.L_x_6:
[----:B------:R-:W-:Y:S01]  /*0e30*/  ISETP.GT.AND P6, PT, R3, 0x7f, PT ;  /* 0x0000007f0300780c */ /* 0x000fe20003fc4270 */
[C---:B0-----:R-:W-:Y:S02]  /*0e40*/  IMAD R4, R47.reuse, 0x48, R42 ;  /* 0x000000482f047824 */ /* 0x041fe400078e022a */
[----:B------:R-:W-:Y:S02]  /*0e50*/  IMAD R6, R47, 0x48, R43 ;  /* 0x000000482f067824 */ /* 0x000fe400078e022b */
[----:B------:R-:W-:-:S04]  /*0e60*/  IMAD.WIDE R4, R4, R53, c[0x0][0x168] ;  /* 0x00005a0004047625 */ /* 0x000fc800078e0235 */
[-C--:B-1----:R-:W-:Y:S02]  /*0e70*/  IMAD.WIDE R6, R6, R53.reuse, c[0x0][0x168] ;  /* 0x00005a0006067625 */ /* 0x082fe400078e0235 */
[----:B------:R-:W2:Y:S02]  /*0e80*/  LDG.E.CONSTANT R4, [R4.64] ;  /* 0x0000000404047981 */ /* 0x000ea4000c1e9900 */
[----:B------:R-:W-:Y:S02]  /*0e90*/  @!P6 IMAD R8, R47, 0x48, R44 ;  /* 0x000000482f08e824 */ /* 0x000fe400078e022c */
[----:B------:R-:W3:Y:S02]  /*0ea0*/  LDG.E.CONSTANT R6, [R6.64] ;  /* 0x0000000406067981 */ /* 0x000ee4000c1e9900 */
[----:B------:R-:W-:-:S06]  /*0eb0*/  @!P6 IMAD.WIDE R8, R8, R53, c[0x0][0x168] ;  /* 0x00005a000808e625 */ /* 0x000fcc00078e0235 */
[----:B------:R-:W4:Y:S01]  /*0ec0*/  @!P6 LDG.E.CONSTANT R8, [R8.64] ;  /* 0x000000040808e981 */ /* 0x000f22000c1e9900 */
[----:B------:R-:W-:-:S03]  /*0ed0*/  MOV R52, RZ ;  /* 0x000000ff00347202 */ /* 0x000fc60000000f00 */
[----:B--2---:R-:W-:Y:S04]  /*0ee0*/  STS [R3.X4+0x2000], R4 ;  /* 0x0020000403007388 */ /* 0x004fe80000004800 */
[----:B---3--:R-:W-:Y:S04]  /*0ef0*/  STS [R3.X4+0x2380], R6 ;  /* 0x0023800603007388 */ /* 0x008fe80000004800 */
[----:B----4-:R-:W-:Y:S04]  /*0f00*/  @!P6 STS [R3.X4+0x2700], R8 ;  /* 0x002700080300e388 */ /* 0x010fe80000004800 */
[----:B------:R-:W-:Y:S06]  /*0f10*/  BAR.SYNC 0x0 ;  /* 0x0000000000007b1d */ /* 0x000fec0000000000 */
.L_x_11:
[C---:B------:R-:W-:Y:S01]  /*0f20*/  LEA R51, R52.reuse, R45, 0xa ;  /* 0x0000002d34337211 */ /* 0x040fe200078e50ff */
[C---:B------:R-:W-:Y:S01]  /*0f30*/  IMAD R54, R52.reuse, 0x90, R41 ;  /* 0x0000009034367824 */ /* 0x040fe200078e0229 */
[----:B------:R-:W-:-:S03]  /*0f40*/  IADD3 R52, R52, 0x1, RZ ;  /* 0x0000000134347810 */ /* 0x000fc60007ffe0ff */
[----:B------:R-:W-:Y:S01]  /*0f50*/  LDS R24, [R51.X4] ;  /* 0x0000000033187984 */ /* 0x000fe20000004800 */
[----:B------:R-:W-:-:S03]  /*0f60*/  ISETP.GE.U32.AND P6, PT, R52, 0x2, PT ;  /* 0x000000023400780c */ /* 0x000fc60003fc6070 */
[----:B------:R-:W0:Y:S04]  /*0f70*/  LDS.128 R4, [R54] ;  /* 0x0000000036047984 */ /* 0x000e280000000c00 */
[----:B------:R-:W1:Y:S04]  /*0f80*/  LDS R55, [R51.X4+0x40] ;  /* 0x0000400033377984 */ /* 0x000e680000004800 */
[----:B------:R-:W2:Y:S04]  /*0f90*/  LDS R57, [R51.X4+0x80] ;  /* 0x0000800033397984 */ /* 0x000ea80000004800 */
[----:B------:R-:W3:Y:S04]  /*0fa0*/  LDS R38, [R51.X4+0xc0] ;  /* 0x0000c00033267984 */ /* 0x000ee80000004800 */
[----:B------:R-:W4:Y:S04]  /*0fb0*/  LDS R37, [R51.X4+0x100] ;  /* 0x0001000033257984 */ /* 0x000f280000004800 */
[----:B------:R-:W5:Y:S04]  /*0fc0*/  LDS R36, [R51.X4+0x140] ;  /* 0x0001400033247984 */ /* 0x000f680000004800 */
[----:B------:R-:W5:Y:S04]  /*0fd0*/  LDS R35, [R51.X4+0x180] ;  /* 0x0001800033237984 */ /* 0x000f680000004800 */
[----:B------:R-:W5:Y:S04]  /*0fe0*/  LDS.128 R8, [R54+0x10] ;  /* 0x0000100036087984 */ /* 0x000f680000000c00 */
[----:B------:R-:W-:Y:S04]  /*0ff0*/  LDS.128 R12, [R54+0x20] ;  /* 0x00002000360c7984 */ /* 0x000fe80000000c00 */
[----:B------:R-:W5:Y:S04]  /*1000*/  LDS R32, [R51.X4+0x1c0] ;  /* 0x0001c00033207984 */ /* 0x000f680000004800 */
[----:B------:R-:W5:Y:S01]  /*1010*/  LDS R26, [R51.X4+0x480] ;  /* 0x00048000331a7984 */ /* 0x000f620000004800 */
[----:B0-----:R-:W-:-:S03]  /*1020*/  FFMA R28, R4, R24, R25 ;  /* 0x00000018041c7223 */ /* 0x001fc60000000019 */
[----:B------:R-:W0:Y:S01]  /*1030*/  LDS R30, [R51.X4+0x440] ;  /* 0x00044000331e7984 */ /* 0x000e220000004800 */
[C---:B-1----:R-:W-:Y:S02]  /*1040*/  FFMA R56, R4.reuse, R55, R21 ;  /* 0x0000003704387223 */ /* 0x042fe40000000015 */
[----:B------:R-:W-:Y:S01]  /*1050*/  FFMA R55, R55, R7, R28 ;  /* 0x0000000737377223 */ /* 0x000fe2000000001c */
[----:B------:R-:W-:Y:S01]  /*1060*/  LDS.128 R16, [R54+0x30] ;  /* 0x0000300036107984 */ /* 0x000fe20000000c00 */
[C---:B--2---:R-:W-:Y:S02]  /*1070*/  FFMA R23, R4.reuse, R57, R23 ;  /* 0x0000003904177223 */ /* 0x044fe40000000017 */
[-C--:B------:R-:W-:Y:S01]  /*1080*/  FFMA R21, R57, R7.reuse, R56 ;  /* 0x0000000739157223 */ /* 0x080fe20000000038 */
[----:B------:R-:W1:Y:S01]  /*1090*/  LDS R33, [R51.X4+0x200] ;  /* 0x0002000033217984 */ /* 0x000e620000004800 */
[----:B---3--:R-:W-:Y:S02]  /*10a0*/  FFMA R58, R4, R38, R27 ;  /* 0x00000026043a7223 */ /* 0x008fe4000000001b */
[----:B------:R-:W-:Y:S01]  /*10b0*/  FFMA R23, R38, R7, R23 ;  /* 0x0000000726177223 */ /* 0x000fe20000000017 */
[----:B------:R-:W2:Y:S01]  /*10c0*/  LDS R22, [R51.X4+0x4c0] ;  /* 0x0004c00033167984 */ /* 0x000ea20000004800 */
[----:B----4-:R-:W-:-:S02]  /*10d0*/  FFMA R29, R4, R37, R29 ;  /* 0x00000025041d7223 */ /* 0x010fc4000000001d */
[-C--:B------:R-:W-:Y:S01]  /*10e0*/  FFMA R25, R37, R7.reuse, R58 ;  /* 0x0000000725197223 */ /* 0x080fe2000000003a */
[----:B------:R-:W3:Y:S01]  /*10f0*/  LDS R34, [R51.X4+0x400] ;  /* 0x0004000033227984 */ /* 0x000ee20000004800 */
[----:B-----5:R-:W-:Y:S02]  /*1100*/  FFMA R60, R4, R36, R31 ;  /* 0x00000024043c7223 */ /* 0x020fe4000000001f */
[----:B------:R-:W-:Y:S01]  /*1110*/  FFMA R29, R36, R7, R29 ;  /* 0x00000007241d7223 */ /* 0x000fe2000000001d */
[----:B------:R-:W4:Y:S01]  /*1120*/  LDS R20, [R51.X4+0x500] ;  /* 0x0005000033147984 */ /* 0x000f220000004800 */
[----:B------:R-:W-:-:S03]  /*1130*/  FFMA R39, R4, R35, R39 ;  /* 0x0000002304277223 */ /* 0x000fc60000000027 */
[----:B------:R-:W5:Y:S01]  /*1140*/  LDS R24, [R51.X4+0x540] ;  /* 0x0005400033187984 */ /* 0x000f620000004800 */
[-C--:B------:R-:W-:Y:S02]  /*1150*/  FFMA R23, R37, R10.reuse, R23 ;  /* 0x0000000a25177223 */ /* 0x080fe40000000017 */
[-C--:B------:R-:W-:Y:S01]  /*1160*/  FFMA R38, R38, R10.reuse, R21 ;  /* 0x0000000a26267223 */ /* 0x080fe20000000015 */
[----:B------:R-:W5:Y:S01]  /*1170*/  LDS R28, [R51.X4+0x580] ;  /* 0x00058000331c7984 */ /* 0x000f620000004800 */
[-C--:B------:R-:W-:Y:S02]  /*1180*/  FFMA R25, R36, R10.reuse, R25 ;  /* 0x0000000a24197223 */ /* 0x080fe40000000019 */
[-C--:B------:R-:W-:Y:S01]  /*1190*/  FFMA R21, R35, R7.reuse, R60 ;  /* 0x0000000723157223 */ /* 0x080fe2000000003c */
[----:B------:R-:W5:Y:S01]  /*11a0*/  LDS R4, [R51.X4+0x5c0] ;  /* 0x0005c00033047984 */ /* 0x000f620000004800 */
[----:B------:R-:W-:Y:S02]  /*11b0*/  FFMA R39, R32, R7, R39 ;  /* 0x0000000720277223 */ /* 0x000fe40000000027 */
[----:B------:R-:W-:Y:S01]  /*11c0*/  FFMA R55, R57, R10, R55 ;  /* 0x0000000a39377223 */ /* 0x000fe20000000037 */
[----:B------:R-:W-:Y:S01]  /*11d0*/  LDS R58, [R51.X4+0x840] ;  /* 0x00084000333a7984 */ /* 0x000fe20000004800 */
[----:B------:R-:W-:-:S02]  /*11e0*/  FFMA R23, R13, R26, R23 ;  /* 0x0000001a0d177223 */ /* 0x000fc40000000017 */
[----:B------:R-:W-:Y:S01]  /*11f0*/  FFMA R29, R35, R10, R29 ;  /* 0x0000000a231d7223 */ /* 0x000fe2000000001d */
[----:B------:R-:W-:Y:S01]  /*1200*/  LDS R36, [R51.X4+0x900] ;  /* 0x0009000033247984 */ /* 0x000fe20000004800 */
[----:B0-----:R-:W-:Y:S02]  /*1210*/  FFMA R7, R13, R30, R38 ;  /* 0x0000001e0d077223 */ /* 0x001fe40000000026 */
[----:B------:R-:W-:Y:S01]  /*1220*/  FFMA R27, R32, R10, R21 ;  /* 0x0000000a201b7223 */ /* 0x000fe20000000015 */
[----:B------:R-:W-:Y:S01]  /*1230*/  LDS R38, [R51.X4+0x8c0] ;  /* 0x0008c00033267984 */ /* 0x000fe20000004800 */
[----:B-1----:R-:W-:-:S03]  /*1240*/  FFMA R39, R10, R33, R39 ;  /* 0x000000210a277223 */ /* 0x002fc60000000027 */
[----:B------:R-:W0:Y:S01]  /*1250*/  LDS R32, [R51.X4+0x600] ;  /* 0x0006000033207984 */ /* 0x000e220000004800 */
[----:B------:R-:W-:Y:S02]  /*1260*/  FFMA R33, R26, R16, R7 ;  /* 0x000000101a217223 */ /* 0x000fe40000000007 */
[C---:B--2---:R-:W-:Y:S01]  /*1270*/  FFMA R25, R13.reuse, R22, R25 ;  /* 0x000000160d197223 */ /* 0x044fe20000000019 */
[----:B------:R-:W-:Y:S01]  /*1280*/  LDS R10, [R51.X4+0x800] ;  /* 0x00080000330a7984 */ /* 0x000fe20000004800 */
[C---:B------:R-:W-:Y:S02]  /*1290*/  FFMA R23, R22.reuse, R16, R23 ;  /* 0x0000001016177223 */ /* 0x040fe40000000017 */
[C---:B---3--:R-:W-:Y:S01]  /*12a0*/  FFMA R55, R13.reuse, R34, R55 ;  /* 0x000000220d377223 */ /* 0x048fe20000000037 */
[----:B------:R-:W-:Y:S01]  /*12b0*/  LDS R57, [R51.X4+0x940] ;  /* 0x0009400033397984 */ /* 0x000fe20000004800 */
[----:B------:R-:W-:Y:S02]  /*12c0*/  FFMA R33, R22, R19, R33 ;  /* 0x0000001316217223 */ /* 0x000fe40000000021 */
[----:B----4-:R-:W-:Y:S01]  /*12d0*/  FFMA R29, R13, R20, R29 ;  /* 0x000000140d1d7223 */ /* 0x010fe2000000001d */
[----:B------:R-:W-:Y:S01]  /*12e0*/  LDS R34, [R51.X4+0x880] ;  /* 0x0008800033227984 */ /* 0x000fe20000004800 */
[----:B------:R-:W-:-:S02]  /*12f0*/  FFMA R25, R20, R16, R25 ;  /* 0x0000001014197223 */ /* 0x000fc40000000019 */
[----:B------:R-:W-:Y:S01]  /*1300*/  FFMA R55, R30, R16, R55 ;  /* 0x000000101e377223 */ /* 0x000fe20000000037 */
[----:B------:R-:W-:Y:S01]  /*1310*/  LDS R62, [R51.X4+0xcc0] ;  /* 0x000cc000333e7984 */ /* 0x000fe20000004800 */
[-C--:B------:R-:W-:Y:S02]  /*1320*/  FFMA R35, R20, R19.reuse, R23 ;  /* 0x0000001314237223 */ /* 0x080fe40000000017 */
[----:B-----5:R-:W-:Y:S01]  /*1330*/  FFMA R31, R13, R24, R27 ;  /* 0x000000180d1f7223 */ /* 0x020fe2000000001b */
[----:B------:R-:W1:Y:S01]  /*1340*/  LDS.128 R20, [R54+0x40] ;  /* 0x0000400036147984 */ /* 0x000e620000000c00 */
[----:B------:R-:W-:Y:S02]  /*1350*/  FFMA R29, R24, R16, R29 ;  /* 0x00000010181d7223 */ /* 0x000fe4000000001d */
[-C--:B------:R-:W-:Y:S01]  /*1360*/  FFMA R7, R26, R19.reuse, R55 ;  /* 0x000000131a077223 */ /* 0x080fe20000000037 */
[----:B------:R-:W-:Y:S01]  /*1370*/  LDS R60, [R51.X4+0xc80] ;  /* 0x000c8000333c7984 */ /* 0x000fe20000004800 */
[----:B------:R-:W-:-:S02]  /*1380*/  FFMA R37, R24, R19, R25 ;  /* 0x0000001318257223 */ /* 0x000fc40000000019 */
[----:B------:R-:W-:Y:S01]  /*1390*/  FFMA R39, R13, R28, R39 ;  /* 0x0000001c0d277223 */ /* 0x000fe20000000027 */
[----:B------:R-:W2:Y:S01]  /*13a0*/  LDS.128 R24, [R54+0x50] ;  /* 0x0000500036187984 */ /* 0x000ea20000000c00 */
[C---:B------:R-:W-:Y:S02]  /*13b0*/  FFMA R56, R28.reuse, R16, R31 ;  /* 0x000000101c387223 */ /* 0x040fe4000000001f */
[-C--:B------:R-:W-:Y:S01]  /*13c0*/  FFMA R55, R28, R19.reuse, R29 ;  /* 0x000000131c377223 */ /* 0x080fe2000000001d */
[----:B------:R-:W-:Y:S01]  /*13d0*/  LDS R13, [R51.X4+0xa00] ;  /* 0x000a0000330d7984 */ /* 0x000fe20000004800 */
[----:B------:R-:W-:Y:S02]  /*13e0*/  FFMA R16, R16, R4, R39 ;  /* 0x0000000410107223 */ /* 0x000fe40000000027 */
[-C--:B------:R-:W-:Y:S01]  /*13f0*/  FFMA R56, R4, R19.reuse, R56 ;  /* 0x0000001304387223 */ /* 0x080fe20000000038 */
[----:B------:R-:W3:Y:S04]  /*1400*/  LDS.128 R28, [R54+0x60] ;  /* 0x00006000361c7984 */ /* 0x000ee80000000c00 */
[----:B------:R-:W4:Y:S01]  /*1410*/  LDS R39, [R51.X4+0x980] ;  /* 0x0009800033277984 */ /* 0x000f220000004800 */
[----:B0-----:R-:W-:-:S03]  /*1420*/  FFMA R32, R32, R19, R16 ;  /* 0x0000001320207223 */ /* 0x001fc60000000010 */
[----:B------:R-:W0:Y:S04]  /*1430*/  LDS R4, [R51.X4+0x9c0] ;  /* 0x0009c00033047984 */ /* 0x000e280000004800 */
[----:B------:R-:W5:Y:S04]  /*1440*/  LDS R19, [R51.X4+0xd00] ;  /* 0x000d000033137984 */ /* 0x000f680000004800 */
[----:B------:R-:W-:Y:S01]  /*1450*/  LDS R59, [R51.X4+0x4] ;  /* 0x00000400333b7984 */ /* 0x000fe20000004800 */
[C---:B-1----:R-:W-:Y:S02]  /*1460*/  FFMA R10, R22.reuse, R10, R7 ;  /* 0x0000000a160a7223 */ /* 0x042fe40000000007 */
[----:B------:R-:W-:-:S02]  /*1470*/  FFMA R33, R22, R58, R33 ;  /* 0x0000003a16217223 */ /* 0x000fc40000000021 */
[C---:B------:R-:W-:Y:S02]  /*1480*/  FFMA R35, R22.reuse, R34, R35 ;  /* 0x0000002216237223 */ /* 0x040fe40000000023 */
[----:B------:R-:W-:Y:S02]  /*1490*/  FFMA R37, R22, R38, R37 ;  /* 0x0000002616257223 */ /* 0x000fe40000000025 */
[-C--:B--2---:R-:W-:Y:S02]  /*14a0*/  FFMA R7, R58, R25.reuse, R10 ;  /* 0x000000193a077223 */ /* 0x084fe4000000000a */
[-C--:B------:R-:W-:Y:S02]  /*14b0*/  FFMA R33, R34, R25.reuse, R33 ;  /* 0x0000001922217223 */ /* 0x080fe40000000021 */
[-C--:B------:R-:W-:Y:S02]  /*14c0*/  FFMA R35, R38, R25.reuse, R35 ;  /* 0x0000001926237223 */ /* 0x080fe40000000023 */
[----:B------:R-:W-:-:S02]  /*14d0*/  FFMA R37, R36, R25, R37 ;  /* 0x0000001924257223 */ /* 0x000fc40000000025 */
[----:B---3--:R-:W-:Y:S02]  /*14e0*/  FFMA R10, R34, R28, R7 ;  /* 0x0000001c220a7223 */ /* 0x008fe40000000007 */
[----:B------:R-:W-:Y:S02]  /*14f0*/  FFMA R34, R22, R36, R55 ;  /* 0x0000002416227223 */ /* 0x000fe40000000037 */
[----:B------:R-:W-:Y:S01]  /*1500*/  FFMA R58, R36, R28, R35 ;  /* 0x0000001c243a7223 */ /* 0x000fe20000000023 */
[----:B------:R-:W1:Y:S01]  /*1510*/  LDS R55, [R51.X4+0xc00] ;  /* 0x000c000033377984 */ /* 0x000e620000004800 */
[C---:B------:R-:W-:Y:S02]  /*1520*/  FFMA R36, R22.reuse, R57, R56 ;  /* 0x0000003916247223 */ /* 0x040fe40000000038 */
[----:B------:R-:W-:Y:S02]  /*1530*/  FFMA R34, R57, R25, R34 ;  /* 0x0000001939227223 */ /* 0x000fe40000000022 */
[----:B----4-:R-:W-:-:S02]  /*1540*/  FFMA R32, R22, R39, R32 ;  /* 0x0000002716207223 */ /* 0x010fc40000000020 */
[-C--:B------:R-:W-:Y:S02]  /*1550*/  FFMA R56, R57, R28.reuse, R37 ;  /* 0x0000001c39387223 */ /* 0x080fe40000000025 */
[----:B------:R-:W2:Y:S01]  /*1560*/  LDS R57, [R51.X4+0xc40] ;  /* 0x000c400033397984 */ /* 0x000ea20000004800 */
[C---:B------:R-:W-:Y:S02]  /*1570*/  FFMA R7, R39.reuse, R25, R36 ;  /* 0x0000001927077223 */ /* 0x040fe40000000024 */
[-C--:B------:R-:W-:Y:S02]  /*1580*/  FFMA R16, R38, R28.reuse, R33 ;  /* 0x0000001c26107223 */ /* 0x080fe40000000021 */
[----:B------:R-:W-:Y:S02]  /*1590*/  FFMA R22, R39, R28, R34 ;  /* 0x0000001c27167223 */ /* 0x000fe40000000022 */
[----:B0-----:R-:W-:Y:S01]  /*15a0*/  FFMA R25, R25, R4, R32 ;  /* 0x0000000419197223 */ /* 0x001fe20000000020 */
[----:B------:R-:W-:Y:S01]  /*15b0*/  LDS.128 R36, [R54+0x80] ;  /* 0x0000800036247984 */ /* 0x000fe20000000c00 */
[----:B------:R-:W-:-:S02]  /*15c0*/  FFMA R4, R4, R28, R7 ;  /* 0x0000001c04047223 */ /* 0x000fc40000000007 */
[----:B------:R-:W-:Y:S01]  /*15d0*/  FFMA R13, R28, R13, R25 ;  /* 0x0000000d1c0d7223 */ /* 0x000fe20000000019 */
[----:B------:R5:W0:Y:S01]  /*15e0*/  LDS.128 R32, [R54+0x70] ;  /* 0x0000700036207984 */ /* 0x000a220000000c00 */
[----:B------:R-:W-:-:S03]  /*15f0*/  FFMA R56, R62, R31, R56 ;  /* 0x0000001f3e387223 */ /* 0x000fc60000000038 */
[----:B------:R-:W3:Y:S04]  /*1600*/  LDS R7, [R51.X4+0xd40] ;  /* 0x000d400033077984 */ /* 0x000ee80000004800 */
[----:B------:R-:W4:Y:S01]  /*1610*/  LDS R28, [R51.X4+0xd80] ;  /* 0x000d8000331c7984 */ /* 0x000f220000004800 */
[-C--:B-----5:R-:W-:Y:S02]  /*1620*/  FFMA R54, R19, R31.reuse, R22 ;  /* 0x0000001f13367223 */ /* 0x0a0fe40000000016 */
[-C--:B-1----:R-:W-:Y:S02]  /*1630*/  FFMA R55, R55, R31.reuse, R10 ;  /* 0x0000001f37377223 */ /* 0x082fe4000000000a */
[C---:B--2---:R-:W-:Y:S02]  /*1640*/  FFMA R25, R57.reuse, R31, R16 ;  /* 0x0000001f39197223 */ /* 0x044fe40000000010 */
[----:B0-----:R-:W-:-:S02]  /*1650*/  FFMA R10, R57, R34, R55 ;  /* 0x00000022390a7223 */ /* 0x001fc40000000037 */
[CC--:B------:R-:W-:Y:S02]  /*1660*/  FFMA R55, R60.reuse, R31.reuse, R58 ;  /* 0x0000001f3c377223 */ /* 0x0c0fe4000000003a */
[-C--:B------:R-:W-:Y:S02]  /*1670*/  FFMA R16, R60, R34.reuse, R25 ;  /* 0x000000223c107223 */ /* 0x080fe40000000019 */
[----:B------:R-:W0:Y:S01]  /*1680*/  LDS R25, [R51.X4+0xdc0] ;  /* 0x000dc00033197984 */ /* 0x000e220000004800 */
[-C--:B------:R-:W-:Y:S02]  /*1690*/  FFMA R56, R19, R34.reuse, R56 ;  /* 0x0000002213387223 */ /* 0x080fe40000000038 */
[-C--:B------:R-:W-:Y:S02]  /*16a0*/  FFMA R58, R62, R34.reuse, R55 ;  /* 0x000000223e3a7223 */ /* 0x080fe40000000037 */
[C---:B---3--:R-:W-:Y:S02]  /*16b0*/  FFMA R57, R7.reuse, R34, R54 ;  /* 0x0000002207397223 */ /* 0x048fe40000000036 */
[----:B------:R-:W-:-:S02]  /*16c0*/  FFMA R55, R7, R31, R4 ;  /* 0x0000001f07377223 */ /* 0x000fc40000000004 */
[-C--:B------:R-:W-:Y:S02]  /*16d0*/  FFMA R54, R7, R37.reuse, R56 ;  /* 0x0000002507367223 */ /* 0x080fe40000000038 */
[----:B------:R-:W1:Y:S01]  /*16e0*/  LDS R7, [R51.X4+0xe00] ;  /* 0x000e000033077984 */ /* 0x000e620000004800 */
[-C--:B------:R-:W-:Y:S02]  /*16f0*/  FFMA R10, R60, R37.reuse, R10 ;  /* 0x000000253c0a7223 */ /* 0x080fe4000000000a */
[----:B------:R-:W-:Y:S01]  /*1700*/  FFMA R22, R19, R37, R58 ;  /* 0x0000002513167223 */ /* 0x000fe2000000003a */
[----:B------:R-:W2:Y:S01]  /*1710*/  LDS R60, [R51.X4+0x44] ;  /* 0x00004400333c7984 */ /* 0x000ea20000004800 */
[C---:B----4-:R-:W-:Y:S02]  /*1720*/  FFMA R4, R28.reuse, R31, R13 ;  /* 0x0000001f1c047223 */ /* 0x050fe4000000000d */
[C---:B------:R-:W-:Y:S01]  /*1730*/  FFMA R58, R28.reuse, R34, R55 ;  /* 0x000000221c3a7223 */ /* 0x040fe20000000037 */
[----:B------:R-:W3:Y:S01]  /*1740*/  LDS R19, [R51.X4+0x84] ;  /* 0x0000840033137984 */ /* 0x000ee20000004800 */
[----:B------:R-:W-:-:S02]  /*1750*/  FFMA R13, R28, R37, R57 ;  /* 0x000000251c0d7223 */ /* 0x000fc40000000039 */
[----:B------:R-:W-:Y:S01]  /*1760*/  FFMA R16, R62, R37, R16 ;  /* 0x000000253e107223 */ /* 0x000fe20000000010 */
[----:B------:R-:W4:Y:S01]  /*1770*/  LDS R31, [R51.X4+0xc4] ;  /* 0x0000c400331f7984 */ /* 0x000f220000004800 */
[----:B------:R-:W-:-:S03]  /*1780*/  FFMA R59, R59, R5, R10 ;  /* 0x000000053b3b7223 */ /* 0x000fc6000000000a */
[----:B------:R-:W5:Y:S04]  /*1790*/  LDS R56, [R51.X4+0x104] ;  /* 0x0001040033387984 */ /* 0x000f680000004800 */
[----:B------:R-:W5:Y:S04]  /*17a0*/  LDS R28, [R51.X4+0x144] ;  /* 0x00014400331c7984 */ /* 0x000f680000004800 */
[----:B------:R-:W-:Y:S01]  /*17b0*/  LDS R57, [R51.X4+0x4c4] ;  /* 0x0004c40033397984 */ /* 0x000fe20000004800 */
[----:B0-----:R-:W-:-:S03]  /*17c0*/  FFMA R34, R34, R25, R4 ;  /* 0x0000001922227223 */ /* 0x001fc60000000004 */
[----:B------:R-:W0:Y:S01]  /*17d0*/  LDS R4, [R51.X4+0x184] ;  /* 0x0001840033047984 */ /* 0x000e220000004800 */
[----:B------:R-:W-:Y:S02]  /*17e0*/  FFMA R25, R25, R37, R58 ;  /* 0x0000002519197223 */ /* 0x000fe4000000003a */
[----:B-1----:R-:W-:Y:S02]  /*17f0*/  FFMA R37, R37, R7, R34 ;  /* 0x0000000725257223 */ /* 0x002fe40000000022 */
[----:B------:R-:W1:Y:S01]  /*1800*/  LDS R7, [R51.X4+0x1c4] ;  /* 0x0001c40033077984 */ /* 0x000e620000004800 */
[CC--:B--2---:R-:W-:Y:S02]  /*1810*/  FFMA R16, R60.reuse, R5.reuse, R16 ;  /* 0x000000053c107223 */ /* 0x0c4fe40000000010 */
[----:B------:R-:W-:Y:S02]  /*1820*/  FFMA R60, R60, R8, R59 ;  /* 0x000000083c3c7223 */ /* 0x000fe4000000003b */
[----:B---3--:R-:W-:-:S02]  /*1830*/  FFMA R10, R19, R5, R22 ;  /* 0x00000005130a7223 */ /* 0x008fc40000000016 */
[-C--:B------:R-:W-:Y:S01]  /*1840*/  FFMA R16, R19, R8.reuse, R16 ;  /* 0x0000000813107223 */ /* 0x080fe20000000010 */
[----:B------:R-:W2:Y:S01]  /*1850*/  LDS R22, [R51.X4+0x204] ;  /* 0x0002040033167984 */ /* 0x000ea20000004800 */
[C---:B----4-:R-:W-:Y:S02]  /*1860*/  FFMA R55, R31.reuse, R5, R54 ;  /* 0x000000051f377223 */ /* 0x050fe40000000036 */
[CC--:B------:R-:W-:Y:S02]  /*1870*/  FFMA R34, R31.reuse, R8.reuse, R10 ;  /* 0x000000081f227223 */ /* 0x0c0fe4000000000a */
[-C--:B------:R-:W-:Y:S01]  /*1880*/  FFMA R31, R31, R11.reuse, R16 ;  /* 0x0000000b1f1f7223 */ /* 0x080fe20000000010 */
[----:B------:R-:W3:Y:S01]  /*1890*/  LDS R10, [R51.X4+0x444] ;  /* 0x00044400330a7984 */ /* 0x000ee20000004800 */
[C---:B-----5:R-:W-:Y:S02]  /*18a0*/  FFMA R54, R56.reuse, R8, R55 ;  /* 0x0000000838367223 */ /* 0x060fe40000000037 */
[C---:B------:R-:W-:Y:S01]  /*18b0*/  FFMA R55, R56.reuse, R11, R34 ;  /* 0x0000000b38377223 */ /* 0x040fe20000000022 */
[----:B------:R-:W4:Y:S01]  /*18c0*/  LDS R16, [R51.X4+0x404] ;  /* 0x0004040033107984 */ /* 0x000f220000004800 */
[----:B------:R-:W-:-:S02]  /*18d0*/  FFMA R13, R56, R5, R13 ;  /* 0x00000005380d7223 */ /* 0x000fc4000000000d */
[C---:B------:R-:W-:Y:S01]  /*18e0*/  FFMA R59, R28.reuse, R5, R25 ;  /* 0x000000051c3b7223 */ /* 0x040fe20000000019 */
[----:B------:R-:W5:Y:S01]  /*18f0*/  LDS R34, [R51.X4+0x484] ;  /* 0x0004840033227984 */ /* 0x000f620000004800 */
[CC--:B------:R-:W-:Y:S02]  /*1900*/  FFMA R56, R28.reuse, R8.reuse, R13 ;  /* 0x000000081c387223 */ /* 0x0c0fe4000000000d */
[-C--:B------:R-:W-:Y:S01]  /*1910*/  FFMA R19, R19, R11.reuse, R60 ;  /* 0x0000000b13137223 */ /* 0x080fe2000000003c */
[----:B------:R-:W5:Y:S01]  /*1920*/  LDS R13, [R51.X4+0x504] ;  /* 0x00050400330d7984 */ /* 0x000f620000004800 */
[----:B------:R-:W-:Y:S02]  /*1930*/  FFMA R28, R28, R11, R54 ;  /* 0x0000000b1c1c7223 */ /* 0x000fe40000000036 */
[C---:B0-----:R-:W-:Y:S01]  /*1940*/  FFMA R5, R4.reuse, R5, R37 ;  /* 0x0000000504057223 */ /* 0x041fe20000000025 */
[----:B------:R-:W0:Y:S01]  /*1950*/  LDS R25, [R51.X4+0x544] ;  /* 0x0005440033197984 */ /* 0x000e220000004800 */
[----:B------:R-:W-:-:S02]  /*1960*/  FFMA R58, R4, R8, R59 ;  /* 0x00000008043a7223 */ /* 0x000fc4000000003b */
[----:B------:R-:W-:Y:S01]  /*1970*/  FFMA R54, R4, R11, R56 ;  /* 0x0000000b04367223 */ /* 0x000fe20000000038 */
[----:B------:R-:W0:Y:S01]  /*1980*/  LDS R37, [R51.X4+0x584] ;  /* 0x0005840033257984 */ /* 0x000e220000004800 */
[----:B------:R-:W-:-:S03]  /*1990*/  FFMA R28, R57, R14, R28 ;  /* 0x0000000e391c7223 */ /* 0x000fc6000000001c */
[----:B------:R-:W-:Y:S01]  /*19a0*/  LDS R4, [R51.X4+0x804] ;  /* 0x0008040033047984 */ /* 0x000fe20000004800 */
[C---:B-1----:R-:W-:Y:S02]  /*19b0*/  FFMA R5, R7.reuse, R8, R5 ;  /* 0x0000000807057223 */ /* 0x042fe40000000005 */
[-C--:B------:R-:W-:Y:S01]  /*19c0*/  FFMA R56, R7, R11.reuse, R58 ;  /* 0x0000000b07387223 */ /* 0x080fe2000000003a */
[----:B------:R-:W1:Y:S04]  /*19d0*/  LDS R8, [R51.X4+0x5c4] ;  /* 0x0005c40033087984 */ /* 0x000e680000004800 */
[----:B------:R-:W1:Y:S01]  /*19e0*/  LDS R7, [R51.X4+0x844] ;  /* 0x0008440033077984 */ /* 0x000e620000004800 */
[----:B--2---:R-:W-:-:S03]  /*19f0*/  FFMA R11, R22, R11, R5 ;  /* 0x0000000b160b7223 */ /* 0x004fc60000000005 */
[----:B------:R-:W-:Y:S01]  /*1a00*/  LDS R5, [R51.X4+0x604] ;  /* 0x0006040033057984 */ /* 0x000fe20000004800 */
[-C--:B---3--:R-:W-:Y:S02]  /*1a10*/  FFMA R31, R10, R14.reuse, R31 ;  /* 0x0000000e0a1f7223 */ /* 0x088fe4000000001f */
[----:B----4-:R-:W-:-:S04]  /*1a20*/  FFMA R16, R16, R14, R19 ;  /* 0x0000000e10107223 */ /* 0x010fc80000000013 */
[-C--:B------:R-:W-:Y:S02]  /*1a30*/  FFMA R19, R10, R17.reuse, R16 ;  /* 0x000000110a137223 */ /* 0x080fe40000000010 */
[----:B------:R-:W2:Y:S01]  /*1a40*/  LDS R10, [R51.X4+0x884] ;  /* 0x00088400330a7984 */ /* 0x000ea20000004800 */
[C---:B-----5:R-:W-:Y:S02]  /*1a50*/  FFMA R22, R34.reuse, R14, R55 ;  /* 0x0000000e22167223 */ /* 0x060fe40000000037 */
[CC--:B------:R-:W-:Y:S01]  /*1a60*/  FFMA R31, R34.reuse, R17.reuse, R31 ;  /* 0x00000011221f7223 */ /* 0x0c0fe2000000001f */
[----:B------:R-:W3:Y:S01]  /*1a70*/  LDS R16, [R51.X4+0x8c4] ;  /* 0x0008c40033107984 */ /* 0x000ee20000004800 */
[-C--:B------:R-:W-:Y:S02]  /*1a80*/  FFMA R19, R34, R20.reuse, R19 ;  /* 0x0000001422137223 */ /* 0x080fe40000000013 */
[C---:B------:R-:W-:Y:S02]  /*1a90*/  FFMA R34, R57.reuse, R17, R22 ;  /* 0x0000001139227223 */ /* 0x040fe40000000016 */
[----:B------:R-:W4:Y:S01]  /*1aa0*/  LDS R22, [R51.X4+0x904] ;  /* 0x0009040033167984 */ /* 0x000f220000004800 */
[----:B------:R-:W-:-:S02]  /*1ab0*/  FFMA R58, R57, R20, R31 ;  /* 0x00000014393a7223 */ /* 0x000fc4000000001f */
[C---:B------:R-:W-:Y:S02]  /*1ac0*/  FFMA R54, R13.reuse, R14, R54 ;  /* 0x0000000e0d367223 */ /* 0x040fe40000000036 */
[CC--:B------:R-:W-:Y:S02]  /*1ad0*/  FFMA R28, R13.reuse, R17.reuse, R28 ;  /* 0x000000110d1c7223 */ /* 0x0c0fe4000000001c */
[-C--:B------:R-:W-:Y:S02]  /*1ae0*/  FFMA R31, R13, R20.reuse, R34 ;  /* 0x000000140d1f7223 */ /* 0x080fe40000000022 */
[----:B------:R-:W5:Y:S01]  /*1af0*/  LDS R34, [R51.X4+0x944] ;  /* 0x0009440033227984 */ /* 0x000f620000004800 */
[C---:B0-----:R-:W-:Y:S02]  /*1b00*/  FFMA R13, R25.reuse, R17, R54 ;  /* 0x00000011190d7223 */ /* 0x041fe40000000036 */
[C---:B------:R-:W-:Y:S02]  /*1b10*/  FFMA R54, R25.reuse, R20, R28 ;  /* 0x0000001419367223 */ /* 0x040fe4000000001c */
[----:B------:R-:W0:Y:S01]  /*1b20*/  LDS R28, [R51.X4+0x984] ;  /* 0x00098400331c7984 */ /* 0x000e220000004800 */
[----:B------:R-:W-:-:S02]  /*1b30*/  FFMA R56, R25, R14, R56 ;  /* 0x0000000e19387223 */ /* 0x000fc40000000038 */
[C---:B------:R-:W-:Y:S01]  /*1b40*/  FFMA R14, R37.reuse, R14, R11 ;  /* 0x0000000e250e7223 */ /* 0x040fe2000000000b */
[----:B------:R-:W-:Y:S01]  /*1b50*/  LDS R25, [R51.X4+0xd44] ;  /* 0x000d440033197984 */ /* 0x000fe20000004800 */
[CC--:B------:R-:W-:Y:S02]  /*1b60*/  FFMA R55, R37.reuse, R17.reuse, R56 ;  /* 0x0000001125377223 */ /* 0x0c0fe40000000038 */
[-C--:B------:R-:W-:Y:S01]  /*1b70*/  FFMA R37, R37, R20.reuse, R13 ;  /* 0x0000001425257223 */ /* 0x080fe2000000000d */
[----:B------:R-:W0:Y:S01]  /*1b80*/  LDS R11, [R51.X4+0x9c4] ;  /* 0x0009c400330b7984 */ /* 0x000e220000004800 */
[C---:B-1----:R-:W-:Y:S02]  /*1b90*/  FFMA R17, R8.reuse, R17, R14 ;  /* 0x0000001108117223 */ /* 0x042fe4000000000e */
[----:B------:R-:W-:Y:S01]  /*1ba0*/  FFMA R55, R8, R20, R55 ;  /* 0x0000001408377223 */ /* 0x000fe20000000037 */
[----:B------:R-:W1:Y:S01]  /*1bb0*/  LDS R13, [R51.X4+0xc04] ;  /* 0x000c0400330d7984 */ /* 0x000e620000004800 */
[----:B------:R-:W-:-:S02]  /*1bc0*/  FFMA R4, R4, R23, R19 ;  /* 0x0000001704047223 */ /* 0x000fc40000000013 */
[CC--:B------:R-:W-:Y:S01]  /*1bd0*/  FFMA R19, R7.reuse, R23.reuse, R58 ;  /* 0x0000001707137223 */ /* 0x0c0fe2000000003a */
[----:B------:R-:W1:Y:S01]  /*1be0*/  LDS R14, [R51.X4+0xa04] ;  /* 0x000a0400330e7984 */ /* 0x000e620000004800 */
[-C--:B------:R-:W-:Y:S02]  /*1bf0*/  FFMA R4, R7, R26.reuse, R4 ;  /* 0x0000001a07047223 */ /* 0x080fe40000000004 */
[C---:B--2---:R-:W-:Y:S01]  /*1c00*/  FFMA R57, R10.reuse, R23, R31 ;  /* 0x000000170a397223 */ /* 0x044fe2000000001f */
[----:B------:R-:W2:Y:S01]  /*1c10*/  LDS R8, [R51.X4+0xc44] ;  /* 0x000c440033087984 */ /* 0x000ea20000004800 */
[C---:B------:R-:W-:Y:S02]  /*1c20*/  FFMA R19, R10.reuse, R26, R19 ;  /* 0x0000001a0a137223 */ /* 0x040fe40000000013 */
[----:B------:R-:W-:Y:S01]  /*1c30*/  FFMA R20, R5, R20, R17 ;  /* 0x0000001405147223 */ /* 0x000fe20000000011 */
[----:B------:R-:W2:Y:S01]  /*1c40*/  LDS R7, [R51.X4+0xd04] ;  /* 0x000d040033077984 */ /* 0x000ea20000004800 */
[----:B------:R-:W-:-:S02]  /*1c50*/  FFMA R31, R10, R29, R4 ;  /* 0x0000001d0a1f7223 */ /* 0x000fc40000000004 */
[C---:B---3--:R-:W-:Y:S01]  /*1c60*/  FFMA R59, R16.reuse, R23, R54 ;  /* 0x00000017103b7223 */ /* 0x048fe20000000036 */
[----:B------:R-:W3:Y:S01]  /*1c70*/  LDS R5, [R51.X4+0xc84] ;  /* 0x000c840033057984 */ /* 0x000ee20000004800 */
[CC--:B------:R-:W-:Y:S02]  /*1c80*/  FFMA R4, R16.reuse, R26.reuse, R57 ;  /* 0x0000001a10047223 */ /* 0x0c0fe40000000039 */
[----:B------:R-:W-:Y:S01]  /*1c90*/  FFMA R57, R16, R29, R19 ;  /* 0x0000001d10397223 */ /* 0x000fe20000000013 */
[----:B------:R-:W3:Y:S01]  /*1ca0*/  LDS R17, [R51.X4+0xcc4] ;  /* 0x000cc40033117984 */ /* 0x000ee20000004800 */
[C---:B----4-:R-:W-:Y:S02]  /*1cb0*/  FFMA R37, R22.reuse, R23, R37 ;  /* 0x0000001716257223 */ /* 0x050fe40000000025 */
[C---:B------:R-:W-:Y:S01]  /*1cc0*/  FFMA R10, R22.reuse, R26, R59 ;  /* 0x0000001a160a7223 */ /* 0x040fe2000000003b */
[----:B------:R-:W4:Y:S01]  /*1cd0*/  LDS R19, [R51.X4+0xd84] ;  /* 0x000d840033137984 */ /* 0x000f220000004800 */
[----:B------:R-:W-:-:S02]  /*1ce0*/  FFMA R22, R22, R29, R4 ;  /* 0x0000001d16167223 */ /* 0x000fc40000000004 */
[CC--:B-----5:R-:W-:Y:S01]  /*1cf0*/  FFMA R16, R34.reuse, R26.reuse, R37 ;  /* 0x0000001a22107223 */ /* 0x0e0fe20000000025 */
[----:B------:R-:W5:Y:S01]  /*1d00*/  LDS R4, [R51.X4+0xdc4] ;  /* 0x000dc40033047984 */ /* 0x000f620000004800 */
[C---:B------:R-:W-:Y:S02]  /*1d10*/  FFMA R59, R34.reuse, R23, R55 ;  /* 0x00000017223b7223 */ /* 0x040fe40000000037 */
[----:B------:R-:W-:Y:S01]  /*1d20*/  FFMA R34, R34, R29, R10 ;  /* 0x0000001d22227223 */ /* 0x000fe2000000000a */
[----:B------:R-:W5:Y:S01]  /*1d30*/  LDS R37, [R51.X4+0x8] ;  /* 0x0000080033257984 */ /* 0x000f620000004800 */
[C---:B0-----:R-:W-:Y:S02]  /*1d40*/  FFMA R20, R28.reuse, R23, R20 ;  /* 0x000000171c147223 */ /* 0x041fe40000000014 */
[C---:B------:R-:W-:Y:S01]  /*1d50*/  FFMA R54, R28.reuse, R26, R59 ;  /* 0x0000001a1c367223 */ /* 0x040fe2000000003b */
[----:B------:R-:W0:Y:S01]  /*1d60*/  LDS R55, [R51.X4+0xe04] ;  /* 0x000e040033377984 */ /* 0x000e220000004800 */
[----:B------:R-:W-:-:S02]  /*1d70*/  FFMA R28, R28, R29, R16 ;  /* 0x0000001d1c1c7223 */ /* 0x000fc40000000010 */
[C---:B------:R-:W-:Y:S01]  /*1d80*/  FFMA R20, R11.reuse, R26, R20 ;  /* 0x0000001a0b147223 */ /* 0x040fe20000000014 */
[----:B------:R-:W0:Y:S01]  /*1d90*/  LDS R10, [R51.X4+0x48] ;  /* 0x00004800330a7984 */ /* 0x000e220000004800 */
[-C--:B------:R-:W-:Y:S02]  /*1da0*/  FFMA R16, R11, R29.reuse, R54 ;  /* 0x0000001d0b107223 */ /* 0x080fe40000000036 */
[-C--:B-1----:R-:W-:Y:S01]  /*1db0*/  FFMA R13, R13, R32.reuse, R31 ;  /* 0x000000200d0d7223 */ /* 0x082fe2000000001f */
[----:B------:R-:W1:Y:S01]  /*1dc0*/  LDS R23, [R51.X4+0x88] ;  /* 0x0000880033177984 */ /* 0x000e620000004800 */
[----:B------:R-:W-:Y:S02]  /*1dd0*/  FFMA R20, R14, R29, R20 ;  /* 0x0000001d0e147223 */ /* 0x000fe40000000014 */
[----:B------:R-:W-:Y:S01]  /*1de0*/  FFMA R16, R25, R32, R16 ;  /* 0x0000002019107223 */ /* 0x000fe20000000010 */
[----:B------:R-:W1:Y:S01]  /*1df0*/  LDS R11, [R51.X4+0xc8] ;  /* 0x0000c800330b7984 */ /* 0x000e620000004800 */
[----:B--2---:R-:W-:-:S02]  /*1e00*/  FFMA R26, R8, R35, R13 ;  /* 0x00000023081a7223 */ /* 0x004fc4000000000d */
[-C--:B------:R-:W-:Y:S01]  /*1e10*/  FFMA R14, R8, R32.reuse, R57 ;  /* 0x00000020080e7223 */ /* 0x080fe20000000039 */
[----:B------:R-:W2:Y:S01]  /*1e20*/  LDS R29, [R51.X4+0x108] ;  /* 0x00010800331d7984 */ /* 0x000ea20000004800 */
[----:B------:R-:W-:-:S03]  /*1e30*/  FFMA R28, R7, R32, R28 ;  /* 0x00000020071c7223 */ /* 0x000fc6000000001c */
[----:B------:R-:W2:Y:S01]  /*1e40*/  LDS R13, [R51.X4+0x148] ;  /* 0x00014800330d7984 */ /* 0x000ea20000004800 */
[C---:B---3--:R-:W-:Y:S02]  /*1e50*/  FFMA R8, R5.reuse, R32, R22 ;  /* 0x0000002005087223 */ /* 0x048fe40000000016 */
[-C--:B------:R-:W-:Y:S01]  /*1e60*/  FFMA R14, R5, R35.reuse, R14 ;  /* 0x00000023050e7223 */ /* 0x080fe2000000000e */
[----:B------:R-:W3:Y:S01]  /*1e70*/  LDS R31, [R51.X4+0x188] ;  /* 0x00018800331f7984 */ /* 0x000ee20000004800 */
[----:B------:R-:W-:Y:S02]  /*1e80*/  FFMA R8, R17, R35, R8 ;  /* 0x0000002311087223 */ /* 0x000fe40000000008 */
[----:B------:R-:W-:Y:S02]  /*1e90*/  FFMA R22, R5, R38, R26 ;  /* 0x0000002605167223 */ /* 0x000fe4000000001a */
[-C--:B----4-:R-:W-:Y:S01]  /*1ea0*/  FFMA R20, R19, R32.reuse, R20 ;  /* 0x0000002013147223 */ /* 0x090fe20000000014 */
[----:B------:R-:W-:Y:S01]  /*1eb0*/  LDS R5, [R51.X4+0x1c8] ;  /* 0x0001c80033057984 */ /* 0x000fe20000004800 */
[----:B------:R-:W-:-:S02]  /*1ec0*/  FFMA R34, R17, R32, R34 ;  /* 0x0000002011227223 */ /* 0x000fc40000000022 */
[-C--:B------:R-:W-:Y:S02]  /*1ed0*/  FFMA R17, R17, R38.reuse, R14 ;  /* 0x0000002611117223 */ /* 0x080fe4000000000e */
[----:B------:R-:W4:Y:S01]  /*1ee0*/  LDS R14, [R51.X4+0x408] ;  /* 0x00040800330e7984 */ /* 0x000f220000004800 */
[-C--:B-----5:R-:W-:Y:S02]  /*1ef0*/  FFMA R20, R4, R35.reuse, R20 ;  /* 0x0000002304147223 */ /* 0x0a0fe40000000014 */
[C---:B------:R-:W-:Y:S02]  /*1f00*/  FFMA R34, R7.reuse, R35, R34 ;  /* 0x0000002307227223 */ /* 0x040fe40000000022 */
[----:B------:R-:W-:Y:S02]  /*1f10*/  FFMA R26, R7, R38, R8 ;  /* 0x00000026071a7223 */ /* 0x000fe40000000008 */
[----:B------:R-:W-:Y:S01]  /*1f20*/  FFMA R22, R37, R6, R22 ;  /* 0x0000000625167223 */ /* 0x000fe20000000016 */
[----:B------:R-:W5:Y:S01]  /*1f30*/  LDS R8, [R51.X4+0x448] ;  /* 0x0004480033087984 */ /* 0x000f620000004800 */
[----:B0-----:R-:W-:-:S02]  /*1f40*/  FFMA R55, R55, R38, R20 ;  /* 0x0000002637377223 */ /* 0x001fc40000000014 */
[C---:B------:R-:W-:Y:S01]  /*1f50*/  FFMA R20, R10.reuse, R6, R17 ;  /* 0x000000060a147223 */ /* 0x040fe20000000011 */
[----:B------:R-:W0:Y:S01]  /*1f60*/  LDS R7, [R51.X4+0x208] ;  /* 0x0002080033077984 */ /* 0x000e220000004800 */
[C---:B------:R-:W-:Y:S02]  /*1f70*/  FFMA R28, R25.reuse, R35, R28 ;  /* 0x00000023191c7223 */ /* 0x040fe4000000001c */
[----:B------:R-:W-:Y:S02]  /*1f80*/  FFMA R34, R25, R38, R34 ;  /* 0x0000002619227223 */ /* 0x000fe40000000022 */
[----:B------:R-:W-:Y:S02]  /*1f90*/  FFMA R17, R10, R9, R22 ;  /* 0x000000090a117223 */ /* 0x000fe40000000016 */
[----:B------:R-:W-:Y:S01]  /*1fa0*/  FFMA R25, R19, R35, R16 ;  /* 0x0000002313197223 */ /* 0x000fe20000000010 */
[----:B------:R-:W-:Y:S01]  /*1fb0*/  LDS R10, [R51.X4+0x508] ;  /* 0x00050800330a7984 */ /* 0x000fe20000004800 */
[----:B-1----:R-:W-:-:S02]  /*1fc0*/  FFMA R22, R23, R6, R26 ;  /* 0x0000000617167223 */ /* 0x002fc4000000001a */
[-C--:B------:R-:W-:Y:S01]  /*1fd0*/  FFMA R28, R19, R38.reuse, R28 ;  /* 0x00000026131c7223 */ /* 0x080fe2000000001c */
[----:B------:R-:W1:Y:S01]  /*1fe0*/  LDS R16, [R51.X4+0x488] ;  /* 0x0004880033107984 */ /* 0x000e620000004800 */
[-C--:B------:R-:W-:Y:S02]  /*1ff0*/  FFMA R20, R23, R9.reuse, R20 ;  /* 0x0000000917147223 */ /* 0x080fe40000000014 */
[----:B------:R-:W-:Y:S02]  /*2000*/  FFMA R19, R4, R38, R25 ;  /* 0x0000002604137223 */ /* 0x000fe40000000019 */
[C---:B------:R-:W-:Y:S01]  /*2010*/  FFMA R26, R11.reuse, R6, R34 ;  /* 0x000000060b1a7223 */ /* 0x040fe20000000022 */
[----:B------:R-:W1:Y:S01]  /*2020*/  LDS R4, [R51.X4+0x4c8] ;  /* 0x0004c80033047984 */ /* 0x000e620000004800 */
[C---:B------:R-:W-:Y:S02]  /*2030*/  FFMA R22, R11.reuse, R9, R22 ;  /* 0x000000090b167223 */ /* 0x040fe40000000016 */
[----:B------:R-:W-:-:S02]  /*2040*/  FFMA R25, R11, R12, R20 ;  /* 0x0000000c0b197223 */ /* 0x000fc40000000014 */
[C---:B--2---:R-:W-:Y:S01]  /*2050*/  FFMA R28, R29.reuse, R6, R28 ;  /* 0x000000061d1c7223 */ /* 0x044fe2000000001c */
[----:B------:R-:W2:Y:S01]  /*2060*/  LDS R20, [R51.X4+0x548] ;  /* 0x0005480033147984 */ /* 0x000ea20000004800 */
[CC--:B------:R-:W-:Y:S02]  /*2070*/  FFMA R11, R29.reuse, R9.reuse, R26 ;  /* 0x000000091d0b7223 */ /* 0x0c0fe4000000001a */
[-C--:B------:R-:W-:Y:S02]  /*2080*/  FFMA R29, R29, R12.reuse, R22 ;  /* 0x0000000c1d1d7223 */ /* 0x080fe40000000016 */
[----:B------:R-:W2:Y:S01]  /*2090*/  LDS R22, [R51.X4+0x588] ;  /* 0x0005880033167984 */ /* 0x000ea20000004800 */
[-C--:B------:R-:W-:Y:S02]  /*20a0*/  FFMA R32, R13, R12.reuse, R11 ;  /* 0x0000000c0d207223 */ /* 0x080fe4000000000b */
[----:B------:R-:W-:Y:S01]  /*20b0*/  FFMA R23, R23, R12, R17 ;  /* 0x0000000c17177223 */ /* 0x000fe20000000011 */
[----:B------:R-:W2:Y:S01]  /*20c0*/  LDS R11, [R51.X4+0x5c8] ;  /* 0x0005c800330b7984 */ /* 0x000ea20000004800 */
[----:B------:R-:W-:-:S02]  /*20d0*/  FFMA R17, R13, R9, R28 ;  /* 0x000000090d117223 */ /* 0x000fc4000000001c */
[-C--:B------:R-:W-:Y:S02]  /*20e0*/  FFMA R26, R13, R6.reuse, R19 ;  /* 0x000000060d1a7223 */ /* 0x080fe40000000013 */
[C---:B---3--:R-:W-:Y:S01]  /*20f0*/  FFMA R28, R31.reuse, R6, R55 ;  /* 0x000000061f1c7223 */ /* 0x048fe20000000037 */
[----:B------:R-:W-:Y:S01]  /*2100*/  LDS R13, [R51.X4+0x808] ;  /* 0x00080800330d7984 */ /* 0x000fe20000004800 */
[----:B------:R-:W-:Y:S02]  /*2110*/  FFMA R19, R31, R9, R26 ;  /* 0x000000091f137223 */ /* 0x000fe4000000001a */
[----:B----4-:R-:W-:Y:S01]  /*2120*/  FFMA R23, R14, R15, R23 ;  /* 0x0000000f0e177223 */ /* 0x010fe20000000017 */
[----:B------:R-:W3:Y:S01]  /*2130*/  LDS R6, [R51.X4+0x608] ;  /* 0x0006080033067984 */ /* 0x000ee20000004800 */
[C---:B------:R-:W-:Y:S02]  /*2140*/  FFMA R28, R5.reuse, R9, R28 ;  /* 0x00000009051c7223 */ /* 0x040fe4000000001c */
[----:B------:R-:W-:Y:S01]  /*2150*/  FFMA R19, R5, R12, R19 ;  /* 0x0000000c05137223 */ /* 0x000fe20000000013 */
[----:B------:R-:W4:Y:S01]  /*2160*/  LDS R9, [R51.X4+0x848] ;  /* 0x0008480033097984 */ /* 0x000f220000004800 */
[----:B-----5:R-:W-:-:S02]  /*2170*/  FFMA R25, R8, R15, R25 ;  /* 0x0000000f08197223 */ /* 0x020fc40000000019 */
[----:B------:R-:W-:Y:S01]  /*2180*/  FFMA R23, R8, R18, R23 ;  /* 0x0000001208177223 */ /* 0x000fe20000000017 */
[----:B------:R-:W5:Y:S01]  /*2190*/  LDS R5, [R51.X4+0x888] ;  /* 0x0008880033057984 */ /* 0x000f620000004800 */
[-C--:B0-----:R-:W-:Y:S02]  /*21a0*/  FFMA R28, R7, R12.reuse, R28 ;  /* 0x0000000c071c7223 */ /* 0x081fe4000000001c */
[----:B------:R-:W-:Y:S01]  /*21b0*/  FFMA R31, R31, R12, R17 ;  /* 0x0000000c1f1f7223 */ /* 0x000fe20000000011 */
[----:B------:R-:W0:Y:S01]  /*21c0*/  LDS R7, [R51.X4+0x8c8] ;  /* 0x0008c80033077984 */ /* 0x000e220000004800 */
[C---:B-1----:R-:W-:Y:S02]  /*21d0*/  FFMA R29, R16.reuse, R15, R29 ;  /* 0x0000000f101d7223 */ /* 0x042fe4000000001d */
[C---:B------:R-:W-:Y:S01]  /*21e0*/  FFMA R8, R16.reuse, R18, R25 ;  /* 0x0000001210087223 */ /* 0x040fe20000000019 */
[----:B------:R-:W1:Y:S01]  /*21f0*/  LDS R17, [R51.X4+0x908] ;  /* 0x0009080033117984 */ /* 0x000e620000004800 */
[----:B------:R-:W-:-:S02]  /*2200*/  FFMA R34, R16, R21, R23 ;  /* 0x0000001510227223 */ /* 0x000fc40000000017 */
[C---:B------:R-:W-:Y:S01]  /*2210*/  FFMA R35, R4.reuse, R15, R32 ;  /* 0x0000000f04237223 */ /* 0x040fe20000000020 */
[----:B------:R-:W0:Y:S01]  /*2220*/  LDS R25, [R51.X4+0x948] ;  /* 0x0009480033197984 */ /* 0x000e220000004800 */
[CC--:B------:R-:W-:Y:S02]  /*2230*/  FFMA R29, R4.reuse, R18.reuse, R29 ;  /* 0x00000012041d7223 */ /* 0x0c0fe4000000001d */
[----:B------:R-:W-:Y:S01]  /*2240*/  FFMA R32, R4, R21, R8 ;  /* 0x0000001504207223 */ /* 0x000fe20000000008 */
[----:B------:R-:W1:Y:S01]  /*2250*/  LDS R23, [R51.X4+0x988] ;  /* 0x0009880033177984 */ /* 0x000e620000004800 */
[C---:B------:R-:W-:Y:S02]  /*2260*/  FFMA R31, R10.reuse, R15, R31 ;  /* 0x0000000f0a1f7223 */ /* 0x040fe4000000001f */
[C---:B------:R-:W-:Y:S01]  /*2270*/  FFMA R35, R10.reuse, R18, R35 ;  /* 0x000000120a237223 */ /* 0x040fe20000000023 */
[----:B------:R-:W1:Y:S01]  /*2280*/  LDS R12, [R51.X4+0xc08] ;  /* 0x000c0800330c7984 */ /* 0x000e620000004800 */
[----:B------:R-:W-:-:S02]  /*2290*/  FFMA R37, R10, R21, R29 ;  /* 0x000000150a257223 */ /* 0x000fc4000000001d */
[-C--:B--2---:R-:W-:Y:S01]  /*22a0*/  FFMA R19, R20, R15.reuse, R19 ;  /* 0x0000000f14137223 */ /* 0x084fe20000000013 */
[----:B------:R-:W2:Y:S01]  /*22b0*/  LDS R8, [R51.X4+0x9c8] ;  /* 0x0009c80033087984 */ /* 0x000ea20000004800 */
[----:B------:R-:W-:Y:S02]  /*22c0*/  FFMA R28, R22, R15, R28 ;  /* 0x0000000f161c7223 */ /* 0x000fe4000000001c */
[CC--:B------:R-:W-:Y:S01]  /*22d0*/  FFMA R31, R20.reuse, R18.reuse, R31 ;  /* 0x00000012141f7223 */ /* 0x0c0fe2000000001f */
[----:B------:R-:W2:Y:S01]  /*22e0*/  LDS R4, [R51.X4+0xc48] ;  /* 0x000c480033047984 */ /* 0x000ea20000004800 */
[----:B------:R-:W-:Y:S02]  /*22f0*/  FFMA R35, R20, R21, R35 ;  /* 0x0000001514237223 */ /* 0x000fe40000000023 */
[-C--:B------:R-:W-:Y:S01]  /*2300*/  FFMA R26, R22, R18.reuse, R19 ;  /* 0x00000012161a7223 */ /* 0x080fe20000000013 */
[----:B------:R-:W2:Y:S01]  /*2310*/  LDS R14, [R51.X4+0xc88] ;  /* 0x000c8800330e7984 */ /* 0x000ea20000004800 */
[----:B------:R-:W-:-:S02]  /*2320*/  FFMA R28, R11, R18, R28 ;  /* 0x000000120b1c7223 */ /* 0x000fc4000000001c */
[-C--:B------:R-:W-:Y:S01]  /*2330*/  FFMA R22, R22, R21.reuse, R31 ;  /* 0x0000001516167223 */ /* 0x080fe2000000001f */
[----:B------:R-:W2:Y:S01]  /*2340*/  LDS R29, [R51.X4+0xa08] ;  /* 0x000a0800331d7984 */ /* 0x000ea20000004800 */
[----:B---3--:R-:W-:Y:S02]  /*2350*/  FFMA R28, R6, R21, R28 ;  /* 0x00000015061c7223 */ /* 0x008fe4000000001c */
[-C--:B------:R-:W-:Y:S01]  /*2360*/  FFMA R34, R13, R24.reuse, R34 ;  /* 0x000000180d227223 */ /* 0x080fe20000000022 */
[----:B------:R-:W3:Y:S01]  /*2370*/  LDS R10, [R51.X4+0xcc8] ;  /* 0x000cc800330a7984 */ /* 0x000ee20000004800 */
[CC--:B----4-:R-:W-:Y:S02]  /*2380*/  FFMA R32, R9.reuse, R24.reuse, R32 ;  /* 0x0000001809207223 */ /* 0x0d0fe40000000020 */
[----:B------:R-:W-:Y:S01]  /*2390*/  FFMA R9, R9, R27, R34 ;  /* 0x0000001b09097223 */ /* 0x000fe20000000022 */
[----:B------:R-:W4:Y:S01]  /*23a0*/  LDS R16, [R51.X4+0xd08] ;  /* 0x000d080033107984 */ /* 0x000f220000004800 */
[----:B-----5:R-:W-:-:S02]  /*23b0*/  FFMA R34, R5, R24, R37 ;  /* 0x0000001805227223 */ /* 0x020fc40000000025 */
[----:B------:R-:W-:Y:S01]  /*23c0*/  FFMA R26, R11, R21, R26 ;  /* 0x000000150b1a7223 */ /* 0x000fe2000000001a */
[----:B------:R-:W5:Y:S01]  /*23d0*/  LDS R20, [R51.X4+0xd48] ;  /* 0x000d480033147984 */ /* 0x000f620000004800 */
[CC--:B------:R-:W-:Y:S02]  /*23e0*/  FFMA R11, R5.reuse, R27.reuse, R32 ;  /* 0x0000001b050b7223 */ /* 0x0c0fe40000000020 */
[----:B------:R-:W-:Y:S01]  /*23f0*/  FFMA R9, R5, R30, R9 ;  /* 0x0000001e05097223 */ /* 0x000fe20000000009 */
[----:B------:R-:W4:Y:S01]  /*2400*/  LDS R18, [R51.X4+0xd88] ;  /* 0x000d880033127984 */ /* 0x000f220000004800 */
[C---:B0-----:R-:W-:Y:S02]  /*2410*/  FFMA R34, R7.reuse, R27, R34 ;  /* 0x0000001b07227223 */ /* 0x041fe40000000022 */
[-C--:B------:R-:W-:Y:S01]  /*2420*/  FFMA R32, R7, R24.reuse, R35 ;  /* 0x0000001807207223 */ /* 0x080fe20000000023 */
[----:B------:R-:W0:Y:S01]  /*2430*/  LDS R31, [R51.X4+0xdc8] ;  /* 0x000dc800331f7984 */ /* 0x000e220000004800 */
[----:B-1----:R-:W-:-:S02]  /*2440*/  FFMA R22, R17, R24, R22 ;  /* 0x0000001811167223 */ /* 0x002fc40000000016 */
[-C--:B------:R-:W-:Y:S01]  /*2450*/  FFMA R26, R25, R24.reuse, R26 ;  /* 0x00000018191a7223 */ /* 0x080fe2000000001a */
[----:B------:R-:W1:Y:S01]  /*2460*/  LDS R6, [R51.X4+0xe08] ;  /* 0x000e080033067984 */ /* 0x000e620000004800 */
[----:B------:R-:W-:Y:S02]  /*2470*/  FFMA R28, R23, R24, R28 ;  /* 0x00000018171c7223 */ /* 0x000fe4000000001c */
[C---:B------:R-:W-:Y:S02]  /*2480*/  FFMA R34, R17.reuse, R30, R34 ;  /* 0x0000001e11227223 */ /* 0x040fe40000000022 */
[----:B------:R-:W-:Y:S02]  /*2490*/  FFMA R9, R12, R33, R9 ;  /* 0x000000210c097223 */ /* 0x000fe40000000009 */
[-C--:B------:R-:W-:Y:S02]  /*24a0*/  FFMA R32, R17, R27.reuse, R32 ;  /* 0x0000001b11207223 */ /* 0x080fe40000000020 */
[----:B------:R-:W-:-:S02]  /*24b0*/  FFMA R22, R25, R27, R22 ;  /* 0x0000001b19167223 */ /* 0x000fc40000000016 */
[-C--:B------:R-:W-:Y:S02]  /*24c0*/  FFMA R5, R23, R27.reuse, R26 ;  /* 0x0000001b17057223 */ /* 0x080fe4000000001a */
[----:B--2---:R-:W-:Y:S02]  /*24d0*/  FFMA R28, R8, R27, R28 ;  /* 0x0000001b081c7223 */ /* 0x004fe4000000001c */
[----:B------:R-:W-:Y:S02]  /*24e0*/  FFMA R11, R7, R30, R11 ;  /* 0x0000001e070b7223 */ /* 0x000fe4000000000b */
[----:B------:R-:W-:Y:S02]  /*24f0*/  FFMA R9, R4, R36, R9 ;  /* 0x0000002404097223 */ /* 0x000fe40000000009 */
[----:B------:R-:W-:Y:S02]  /*2500*/  FFMA R7, R14, R33, R34 ;  /* 0x000000210e077223 */ /* 0x000fe40000000022 */
[----:B------:R-:W-:-:S02]  /*2510*/  FFMA R32, R25, R30, R32 ;  /* 0x0000001e19207223 */ /* 0x000fc40000000020 */
[-C--:B------:R-:W-:Y:S02]  /*2520*/  FFMA R22, R23, R30.reuse, R22 ;  /* 0x0000001e17167223 */ /* 0x080fe40000000016 */
[-C--:B------:R-:W-:Y:S02]  /*2530*/  FFMA R5, R8, R30.reuse, R5 ;  /* 0x0000001e08057223 */ /* 0x080fe40000000005 */
[----:B------:R-:W-:Y:S02]  /*2540*/  FFMA R28, R29, R30, R28 ;  /* 0x0000001e1d1c7223 */ /* 0x000fe4000000001c */
[----:B------:R-:W-:Y:S02]  /*2550*/  FFMA R25, R14, R39, R9 ;  /* 0x000000270e197223 */ /* 0x000fe40000000009 */
[----:B---3--:R-:W-:Y:S02]  /*2560*/  FFMA R23, R10, R36, R7 ;  /* 0x000000240a177223 */ /* 0x008fe40000000007 */
[----:B------:R-:W-:-:S02]  /*2570*/  FFMA R11, R4, R33, R11 ;  /* 0x00000021040b7223 */ /* 0x000fc4000000000b */
[-C--:B------:R-:W-:Y:S02]  /*2580*/  FFMA R9, R10, R33.reuse, R32 ;  /* 0x000000210a097223 */ /* 0x080fe40000000020 */
[-C--:B----4-:R-:W-:Y:S02]  /*2590*/  FFMA R7, R16, R33.reuse, R22 ;  /* 0x0000002110077223 */ /* 0x090fe40000000016 */
[-C--:B-----5:R-:W-:Y:S02]  /*25a0*/  FFMA R5, R20, R33.reuse, R5 ;  /* 0x0000002114057223 */ /* 0x0a0fe40000000005 */
[----:B------:R-:W-:Y:S02]  /*25b0*/  FFMA R28, R18, R33, R28 ;  /* 0x00000021121c7223 */ /* 0x000fe4000000001c */
[-C--:B------:R-:W-:Y:S02]  /*25c0*/  FFMA R11, R14, R36.reuse, R11 ;  /* 0x000000240e0b7223 */ /* 0x080fe4000000000b */
[----:B------:R-:W-:-:S02]  /*25d0*/  FFMA R9, R16, R36, R9 ;  /* 0x0000002410097223 */ /* 0x000fc40000000009 */
[-C--:B------:R-:W-:Y:S02]  /*25e0*/  FFMA R7, R20, R36.reuse, R7 ;  /* 0x0000002414077223 */ /* 0x080fe40000000007 */
[-C--:B------:R-:W-:Y:S02]  /*25f0*/  FFMA R4, R18, R36.reuse, R5 ;  /* 0x0000002412047223 */ /* 0x080fe40000000005 */
[----:B0-----:R-:W-:Y:S02]  /*2600*/  FFMA R28, R31, R36, R28 ;  /* 0x000000241f1c7223 */ /* 0x001fe4000000001c */
[-C--:B------:R-:W-:Y:S02]  /*2610*/  FFMA R21, R10, R39.reuse, R11 ;  /* 0x000000270a157223 */ /* 0x080fe4000000000b */
[-C--:B------:R-:W-:Y:S02]  /*2620*/  FFMA R23, R16, R39.reuse, R23 ;  /* 0x0000002710177223 */ /* 0x080fe40000000017 */
[----:B------:R-:W-:-:S02]  /*2630*/  FFMA R27, R20, R39, R9 ;  /* 0x00000027141b7223 */ /* 0x000fc40000000009 */
[-C--:B------:R-:W-:Y:S02]  /*2640*/  FFMA R29, R18, R39.reuse, R7 ;  /* 0x00000027121d7223 */ /* 0x080fe40000000007 */
[-C--:B------:R-:W-:Y:S02]  /*2650*/  FFMA R31, R31, R39.reuse, R4 ;  /* 0x000000271f1f7223 */ /* 0x080fe40000000004 */
[----:B-1----:R-:W-:Y:S01]  /*2660*/  FFMA R39, R6, R39, R28 ;  /* 0x0000002706277223 */ /* 0x002fe2000000001c */
[----:B------:R-:W-:Y:S01]  /*2670*/  @P6 CALL.REL.NOINC `(.L_x_10) ;  /* 0x0000001000006944 */ /* 0x000fe20003c00000 */
[----:B------:R-:W-:Y:S05]  /*2680*/  BRA `(.L_x_11) ;  /* 0xffffe89000007947 */ /* 0x000fea000383ffff */
.L_x_10:
[----:B------:R-:W-:-:S04]  /*2690*/  IADD3 R47, R47, 0x1, RZ ;  /* 0x000000012f2f7810 */ /* 0x000fc80007ffe0ff */
[----:B------:R-:W-:-:S13]  /*26a0*/  ISETP.GE.U32.AND P6, PT, R47, 0x20, PT ;  /* 0x000000202f00780c */ /* 0x000fda0003fc6070 */
[----:B------:R-:W-:Y:S01]  /*26b0*/  @P6 CALL.REL.NOINC `(.L_x_12) ;  /* 0x0000001000006944 */ /* 0x000fe20003c00000 */
[----:B------:R-:W-:Y:S05]  /*26c0*/  BRA `(.L_x_13) ;  /* 0xffffdf7000007947 */ /* 0x000fea000383ffff */
.L_x_12:
[----:B------:R-:W-:Y:S01]  /*26d0*/  HFMA2.MMA R2, -RZ, RZ, 0, 0 ;  /* 0x00000000ff027435 */ /* 0x000fe200000001ff */
[----:B------:R-:W0:Y:S09]  /*26e0*/  S2R R7, SR_CTAID.X ;  /* 0x0000000000077919 */ /* 0x000e320000002500 */
[----:B------:R-:W-:-:S05]  /*26f0*/  IMAD.HI R0, R3, -0x6db6db6d, R2 ;  /* 0x9249249303007827 */ /* 0x000fca00078e0202 */
[----:B------:R-:W-:-:S04]  /*2700*/  SHF.R.U32.HI R5, RZ, 0x1f, R0 ;  /* 0x0000001fff057819 */ /* 0x000fc80000011600 */
[----:B------:R-:W-:-:S05]  /*2710*/  LEA.HI.SX32 R5, R0, R5, 0x1d ;  /* 0x0000000500057211 */ /* 0x000fca00078feaff */
[----:B------:R-:W-:-:S04]  /*2720*/  IMAD R0, R5, -0xe, R3 ;  /* 0xfffffff205007824 */ /* 0x000fc800078e0203 */
[----:B0-----:R-:W-:-:S04]  /*2730*/  IMAD R0, R7, 0x620, R0 ;  /* 0x0000062007007824 */ /* 0x001fc800078e0200 */
[----:B------:R-:W-:-:S04]  /*2740*/  IMAD R0, R5, 0x62, R0 ;  /* 0x0000006205007824 */ /* 0x000fc800078e0200 */
[----:B------:R-:W-:-:S05]  /*2750*/  IMAD.WIDE R2, R0, R53, c[0x0][0x170] ;  /* 0x00005c0000027625 */ /* 0x000fca00078e0235 */
[----:B------:R-:W-:Y:S04]  /*2760*/  STG.E [R2.64], R25 ;  /* 0x0000001902007986 */ /* 0x000fe8000c101904 */
[----:B------:R-:W-:Y:S04]  /*2770*/  STG.E [R2.64+0x38], R21 ;  /* 0x0000381502007986 */ /* 0x000fe8000c101904 */
[----:B------:R-:W-:Y:S04]  /*2780*/  STG.E [R2.64+0x70], R23 ;  /* 0x0000701702007986 */ /* 0x000fe8000c101904 */
[----:B------:R-:W-:Y:S04]  /*2790*/  STG.E [R2.64+0xa8], R27 ;  /* 0x0000a81b02007986 */ /* 0x000fe8000c101904 */
[----:B------:R-:W-:Y:S04]  /*27a0*/  STG.E [R2.64+0xe0], R29 ;  /* 0x0000e01d02007986 */ /* 0x000fe8000c101904 */
[----:B------:R-:W-:Y:S04]  /*27b0*/  STG.E [R2.64+0x118], R31 ;  /* 0x0001181f02007986 */ /* 0x000fe8000c101904 */
[----:B------:R-:W-:Y:S01]  /*27c0*/  STG.E [R2.64+0x150], R39 ;  /* 0x0001502702007986 */ /* 0x000fe2000c101904 */
[----:B------:R-:W-:Y:S05]  /*27d0*/  EXIT ;  /* 0x000000000000794d */ /* 0x000fea0003800000 */
.L_x_14:
[----:B------:R-:W-:-:S00]  /*27e0*/  BRA `(.L_x_14) ;  /* 0xfffffff000007947 */ /* 0x000fc0000383ffff */
[----:B------:R-:W-:-:S00]  /*27f0*/  NOP ;  /* 0x0000000000007918 */ /* 0x000fc00000000000 */
        /* <DEDUP_REMOVED lines=8> */
.L_x_15:


//--------------------- .nv.shared.candidate3     --------------------------
	.section	.nv.shared.candidate3,"aw",@nobits
	.align	4
.nv.shared.candidate3:
	.zero		10496
